//
// Generated by NVIDIA NVVM Compiler
//
// Compiler Build ID: CL-36424714
// Cuda compilation tools, release 13.0, V13.0.88
// Based on NVVM 20.0.0
//

.version 9.0
.target sm_100
.address_size 64

	// .globl	_Z15gemm_hybrid_nnnP6__halfS0_S0_

.visible .entry _Z15gemm_hybrid_nnnP6__halfS0_S0_(
	.param .u64 .ptr .align 1 _Z15gemm_hybrid_nnnP6__halfS0_S0__param_0,
	.param .u64 .ptr .align 1 _Z15gemm_hybrid_nnnP6__halfS0_S0__param_1,
	.param .u64 .ptr .align 1 _Z15gemm_hybrid_nnnP6__halfS0_S0__param_2
)
{
	.reg .pred 	%p<248>;
	.reg .b16 	%rs<1457>;
	.reg .b32 	%r<805>;
	.reg .b32 	%f<802>;
	.reg .b64 	%rd<172>;

	mov.b32 	%r803, 0;
	mov.f32 	%f786, 0f00000000;
	mov.u32 	%r20, %ctaid.x;
	shl.b32 	%r21, %r20, 15;
	mov.u32 	%r4, %tid.x;
	shl.b32 	%r23, %r4, 7;
	and.b32  	%r24, %r23, 122880;
	mov.f32 	%f787, %f786;
	mov.f32 	%f788, %f786;
	mov.f32 	%f789, %f786;
	mov.f32 	%f790, %f786;
	mov.f32 	%f791, %f786;
	mov.f32 	%f792, %f786;
	mov.f32 	%f793, %f786;
$L__BB0_1:
	mov.b32 	%r804, 0;
	mov.pred 	%p247, -1;
	shl.b32 	%r19, %r803, 5;
	add.s32 	%r3, %r19, %r21;
$L__BB0_2:
	mov.pred 	%p1, %p247;
	ld.param.u64 	%rd138, [_Z15gemm_hybrid_nnnP6__halfS0_S0__param_0];
	cvta.to.global.u64 	%rd1, %rd138;
	setp.gt.u32 	%p3, %r4, 127;
	shl.b32 	%r22, %r804, 4;
	add.s32 	%r5, %r22, %r24;
	shl.b32 	%r25, %r804, 13;
	shr.u32 	%r26, %r4, 1;
	and.b32  	%r27, %r26, 16;
	or.b32  	%r6, %r25, %r27;
	@%p3 bra 	$L__BB0_436;
	add.s32 	%r39, %r5, %r3;
	shl.b32 	%r40, %r4, 8;
	and.b32  	%r41, %r40, 4096;
	add.s32 	%r7, %r39, %r41;
	setp.gt.u32 	%p100, %r7, 262143;
	mul.wide.u32 	%rd21, %r7, 2;
	add.s64 	%rd2, %rd1, %rd21;
	@%p100 bra 	$L__BB0_5;
	ld.global.u16 	%rs1217, [%rd2];
	bra.uni 	$L__BB0_6;
$L__BB0_5:
	mov.f32 	%f354, 0f00000000;
	// begin inline asm
	{  cvt.rn.f16.f32 %rs1217, %f354;}

	// end inline asm
$L__BB0_6:
	setp.lt.u32 	%p101, %r7, 262143;
	@%p101 bra 	$L__BB0_8;
	mov.f32 	%f355, 0f00000000;
	// begin inline asm
	{  cvt.rn.f16.f32 %rs1218, %f355;}

	// end inline asm
	bra.uni 	$L__BB0_9;
$L__BB0_8:
	ld.global.u16 	%rs1218, [%rd2+2];
$L__BB0_9:
	setp.lt.u32 	%p102, %r7, 262142;
	@%p102 bra 	$L__BB0_11;
	mov.f32 	%f356, 0f00000000;
	// begin inline asm
	{  cvt.rn.f16.f32 %rs1219, %f356;}

	// end inline asm
	bra.uni 	$L__BB0_12;
$L__BB0_11:
	ld.global.u16 	%rs1219, [%rd2+4];
$L__BB0_12:
	setp.lt.u32 	%p103, %r7, 262141;
	@%p103 bra 	$L__BB0_14;
	mov.f32 	%f357, 0f00000000;
	// begin inline asm
	{  cvt.rn.f16.f32 %rs1220, %f357;}

	// end inline asm
	bra.uni 	$L__BB0_15;
$L__BB0_14:
	ld.global.u16 	%rs1220, [%rd2+6];
$L__BB0_15:
	setp.lt.u32 	%p104, %r7, 262140;
	@%p104 bra 	$L__BB0_17;
	mov.f32 	%f358, 0f00000000;
	// begin inline asm
	{  cvt.rn.f16.f32 %rs1221, %f358;}

	// end inline asm
	bra.uni 	$L__BB0_18;
$L__BB0_17:
	ld.global.u16 	%rs1221, [%rd2+8];
$L__BB0_18:
	setp.lt.u32 	%p105, %r7, 262139;
	@%p105 bra 	$L__BB0_20;
	mov.f32 	%f359, 0f00000000;
	// begin inline asm
	{  cvt.rn.f16.f32 %rs1222, %f359;}

	// end inline asm
	bra.uni 	$L__BB0_21;
$L__BB0_20:
	ld.global.u16 	%rs1222, [%rd2+10];
$L__BB0_21:
	setp.lt.u32 	%p106, %r7, 262138;
	@%p106 bra 	$L__BB0_23;
	mov.f32 	%f360, 0f00000000;
	// begin inline asm
	{  cvt.rn.f16.f32 %rs1223, %f360;}

	// end inline asm
	bra.uni 	$L__BB0_24;
$L__BB0_23:
	ld.global.u16 	%rs1223, [%rd2+12];
$L__BB0_24:
	setp.lt.u32 	%p107, %r7, 262137;
	@%p107 bra 	$L__BB0_26;
	mov.f32 	%f361, 0f00000000;
	// begin inline asm
	{  cvt.rn.f16.f32 %rs1224, %f361;}

	// end inline asm
	bra.uni 	$L__BB0_27;
$L__BB0_26:
	ld.global.u16 	%rs1224, [%rd2+14];
$L__BB0_27:
	setp.lt.u32 	%p108, %r7, 262136;
	@%p108 bra 	$L__BB0_29;
	mov.f32 	%f362, 0f00000000;
	// begin inline asm
	{  cvt.rn.f16.f32 %rs1225, %f362;}

	// end inline asm
	bra.uni 	$L__BB0_30;
$L__BB0_29:
	ld.global.u16 	%rs1225, [%rd2+16];
$L__BB0_30:
	setp.lt.u32 	%p109, %r7, 262135;
	@%p109 bra 	$L__BB0_32;
	mov.f32 	%f363, 0f00000000;
	// begin inline asm
	{  cvt.rn.f16.f32 %rs1226, %f363;}

	// end inline asm
	bra.uni 	$L__BB0_33;
$L__BB0_32:
	ld.global.u16 	%rs1226, [%rd2+18];
$L__BB0_33:
	setp.lt.u32 	%p110, %r7, 262134;
	@%p110 bra 	$L__BB0_35;
	mov.f32 	%f364, 0f00000000;
	// begin inline asm
	{  cvt.rn.f16.f32 %rs1227, %f364;}

	// end inline asm
	bra.uni 	$L__BB0_36;
$L__BB0_35:
	ld.global.u16 	%rs1227, [%rd2+20];
$L__BB0_36:
	setp.lt.u32 	%p111, %r7, 262133;
	@%p111 bra 	$L__BB0_38;
	mov.f32 	%f365, 0f00000000;
	// begin inline asm
	{  cvt.rn.f16.f32 %rs1228, %f365;}

	// end inline asm
	bra.uni 	$L__BB0_39;
$L__BB0_38:
	ld.global.u16 	%rs1228, [%rd2+22];
$L__BB0_39:
	setp.lt.u32 	%p112, %r7, 262132;
	@%p112 bra 	$L__BB0_41;
	mov.f32 	%f366, 0f00000000;
	// begin inline asm
	{  cvt.rn.f16.f32 %rs1229, %f366;}

	// end inline asm
	bra.uni 	$L__BB0_42;
$L__BB0_41:
	ld.global.u16 	%rs1229, [%rd2+24];
$L__BB0_42:
	setp.lt.u32 	%p113, %r7, 262131;
	@%p113 bra 	$L__BB0_44;
	mov.f32 	%f367, 0f00000000;
	// begin inline asm
	{  cvt.rn.f16.f32 %rs1230, %f367;}

	// end inline asm
	bra.uni 	$L__BB0_45;
$L__BB0_44:
	ld.global.u16 	%rs1230, [%rd2+26];
$L__BB0_45:
	setp.lt.u32 	%p114, %r7, 262130;
	@%p114 bra 	$L__BB0_47;
	mov.f32 	%f368, 0f00000000;
	// begin inline asm
	{  cvt.rn.f16.f32 %rs1231, %f368;}

	// end inline asm
	bra.uni 	$L__BB0_48;
$L__BB0_47:
	ld.global.u16 	%rs1231, [%rd2+28];
$L__BB0_48:
	setp.lt.u32 	%p115, %r7, 262129;
	@%p115 bra 	$L__BB0_50;
	mov.f32 	%f369, 0f00000000;
	// begin inline asm
	{  cvt.rn.f16.f32 %rs1232, %f369;}

	// end inline asm
	bra.uni 	$L__BB0_51;
$L__BB0_50:
	ld.global.u16 	%rs1232, [%rd2+30];
$L__BB0_51:
	add.s32 	%r42, %r7, 512;
	setp.lt.u32 	%p116, %r7, 261632;
	mul.wide.u32 	%rd22, %r42, 2;
	add.s64 	%rd3, %rd1, %rd22;
	@%p116 bra 	$L__BB0_53;
	mov.f32 	%f370, 0f00000000;
	// begin inline asm
	{  cvt.rn.f16.f32 %rs1233, %f370;}

	// end inline asm
	bra.uni 	$L__BB0_54;
$L__BB0_53:
	ld.global.u16 	%rs1233, [%rd3];
$L__BB0_54:
	setp.lt.u32 	%p117, %r7, 261631;
	@%p117 bra 	$L__BB0_56;
	mov.f32 	%f371, 0f00000000;
	// begin inline asm
	{  cvt.rn.f16.f32 %rs1234, %f371;}

	// end inline asm
	bra.uni 	$L__BB0_57;
$L__BB0_56:
	ld.global.u16 	%rs1234, [%rd3+2];
$L__BB0_57:
	setp.lt.u32 	%p118, %r7, 261630;
	@%p118 bra 	$L__BB0_59;
	mov.f32 	%f372, 0f00000000;
	// begin inline asm
	{  cvt.rn.f16.f32 %rs1235, %f372;}

	// end inline asm
	bra.uni 	$L__BB0_60;
$L__BB0_59:
	ld.global.u16 	%rs1235, [%rd3+4];
$L__BB0_60:
	setp.lt.u32 	%p119, %r7, 261629;
	@%p119 bra 	$L__BB0_62;
	mov.f32 	%f373, 0f00000000;
	// begin inline asm
	{  cvt.rn.f16.f32 %rs1236, %f373;}

	// end inline asm
	bra.uni 	$L__BB0_63;
$L__BB0_62:
	ld.global.u16 	%rs1236, [%rd3+6];
$L__BB0_63:
	setp.lt.u32 	%p120, %r7, 261628;
	@%p120 bra 	$L__BB0_65;
	mov.f32 	%f374, 0f00000000;
	// begin inline asm
	{  cvt.rn.f16.f32 %rs1237, %f374;}

	// end inline asm
	bra.uni 	$L__BB0_66;
$L__BB0_65:
	ld.global.u16 	%rs1237, [%rd3+8];
$L__BB0_66:
	setp.lt.u32 	%p121, %r7, 261627;
	@%p121 bra 	$L__BB0_68;
	mov.f32 	%f375, 0f00000000;
	// begin inline asm
	{  cvt.rn.f16.f32 %rs1238, %f375;}

	// end inline asm
	bra.uni 	$L__BB0_69;
$L__BB0_68:
	ld.global.u16 	%rs1238, [%rd3+10];
$L__BB0_69:
	setp.lt.u32 	%p122, %r7, 261626;
	@%p122 bra 	$L__BB0_71;
	mov.f32 	%f376, 0f00000000;
	// begin inline asm
	{  cvt.rn.f16.f32 %rs1239, %f376;}

	// end inline asm
	bra.uni 	$L__BB0_72;
$L__BB0_71:
	ld.global.u16 	%rs1239, [%rd3+12];
$L__BB0_72:
	setp.lt.u32 	%p123, %r7, 261625;
	@%p123 bra 	$L__BB0_74;
	mov.f32 	%f377, 0f00000000;
	// begin inline asm
	{  cvt.rn.f16.f32 %rs1240, %f377;}

	// end inline asm
	bra.uni 	$L__BB0_75;
$L__BB0_74:
	ld.global.u16 	%rs1240, [%rd3+14];
$L__BB0_75:
	setp.lt.u32 	%p124, %r7, 261624;
	@%p124 bra 	$L__BB0_77;
	mov.f32 	%f378, 0f00000000;
	// begin inline asm
	{  cvt.rn.f16.f32 %rs1241, %f378;}

	// end inline asm
	bra.uni 	$L__BB0_78;
$L__BB0_77:
	ld.global.u16 	%rs1241, [%rd3+16];
$L__BB0_78:
	setp.lt.u32 	%p125, %r7, 261623;
	@%p125 bra 	$L__BB0_80;
	mov.f32 	%f379, 0f00000000;
	// begin inline asm
	{  cvt.rn.f16.f32 %rs1242, %f379;}

	// end inline asm
	bra.uni 	$L__BB0_81;
$L__BB0_80:
	ld.global.u16 	%rs1242, [%rd3+18];
$L__BB0_81:
	setp.lt.u32 	%p126, %r7, 261622;
	@%p126 bra 	$L__BB0_83;
	mov.f32 	%f380, 0f00000000;
	// begin inline asm
	{  cvt.rn.f16.f32 %rs1243, %f380;}

	// end inline asm
	bra.uni 	$L__BB0_84;
$L__BB0_83:
	ld.global.u16 	%rs1243, [%rd3+20];
$L__BB0_84:
	setp.lt.u32 	%p127, %r7, 261621;
	@%p127 bra 	$L__BB0_86;
	mov.f32 	%f381, 0f00000000;
	// begin inline asm
	{  cvt.rn.f16.f32 %rs1244, %f381;}

	// end inline asm
	bra.uni 	$L__BB0_87;
$L__BB0_86:
	ld.global.u16 	%rs1244, [%rd3+22];
$L__BB0_87:
	setp.lt.u32 	%p128, %r7, 261620;
	@%p128 bra 	$L__BB0_89;
	mov.f32 	%f382, 0f00000000;
	// begin inline asm
	{  cvt.rn.f16.f32 %rs1245, %f382;}

	// end inline asm
	bra.uni 	$L__BB0_90;
$L__BB0_89:
	ld.global.u16 	%rs1245, [%rd3+24];
$L__BB0_90:
	setp.lt.u32 	%p129, %r7, 261619;
	@%p129 bra 	$L__BB0_92;
	mov.f32 	%f383, 0f00000000;
	// begin inline asm
	{  cvt.rn.f16.f32 %rs1246, %f383;}

	// end inline asm
	bra.uni 	$L__BB0_93;
$L__BB0_92:
	ld.global.u16 	%rs1246, [%rd3+26];
$L__BB0_93:
	setp.lt.u32 	%p130, %r7, 261618;
	@%p130 bra 	$L__BB0_95;
	mov.f32 	%f384, 0f00000000;
	// begin inline asm
	{  cvt.rn.f16.f32 %rs1247, %f384;}

	// end inline asm
	bra.uni 	$L__BB0_96;
$L__BB0_95:
	ld.global.u16 	%rs1247, [%rd3+28];
$L__BB0_96:
	setp.lt.u32 	%p131, %r7, 261617;
	@%p131 bra 	$L__BB0_98;
	mov.f32 	%f385, 0f00000000;
	// begin inline asm
	{  cvt.rn.f16.f32 %rs1248, %f385;}

	// end inline asm
	bra.uni 	$L__BB0_99;
$L__BB0_98:
	ld.global.u16 	%rs1248, [%rd3+30];
$L__BB0_99:
	add.s32 	%r43, %r7, 1024;
	setp.lt.u32 	%p132, %r7, 261120;
	mul.wide.u32 	%rd23, %r43, 2;
	add.s64 	%rd4, %rd1, %rd23;
	@%p132 bra 	$L__BB0_101;
	mov.f32 	%f386, 0f00000000;
	// begin inline asm
	{  cvt.rn.f16.f32 %rs1249, %f386;}

	// end inline asm
	bra.uni 	$L__BB0_102;
$L__BB0_101:
	ld.global.u16 	%rs1249, [%rd4];
$L__BB0_102:
	setp.lt.u32 	%p133, %r7, 261119;
	@%p133 bra 	$L__BB0_104;
	mov.f32 	%f387, 0f00000000;
	// begin inline asm
	{  cvt.rn.f16.f32 %rs1250, %f387;}

	// end inline asm
	bra.uni 	$L__BB0_105;
$L__BB0_104:
	ld.global.u16 	%rs1250, [%rd4+2];
$L__BB0_105:
	setp.lt.u32 	%p134, %r7, 261118;
	@%p134 bra 	$L__BB0_107;
	mov.f32 	%f388, 0f00000000;
	// begin inline asm
	{  cvt.rn.f16.f32 %rs1251, %f388;}

	// end inline asm
	bra.uni 	$L__BB0_108;
$L__BB0_107:
	ld.global.u16 	%rs1251, [%rd4+4];
$L__BB0_108:
	setp.lt.u32 	%p135, %r7, 261117;
	@%p135 bra 	$L__BB0_110;
	mov.f32 	%f389, 0f00000000;
	// begin inline asm
	{  cvt.rn.f16.f32 %rs1252, %f389;}

	// end inline asm
	bra.uni 	$L__BB0_111;
$L__BB0_110:
	ld.global.u16 	%rs1252, [%rd4+6];
$L__BB0_111:
	setp.lt.u32 	%p136, %r7, 261116;
	@%p136 bra 	$L__BB0_113;
	mov.f32 	%f390, 0f00000000;
	// begin inline asm
	{  cvt.rn.f16.f32 %rs1253, %f390;}

	// end inline asm
	bra.uni 	$L__BB0_114;
$L__BB0_113:
	ld.global.u16 	%rs1253, [%rd4+8];
$L__BB0_114:
	setp.lt.u32 	%p137, %r7, 261115;
	@%p137 bra 	$L__BB0_116;
	mov.f32 	%f391, 0f00000000;
	// begin inline asm
	{  cvt.rn.f16.f32 %rs1254, %f391;}

	// end inline asm
	bra.uni 	$L__BB0_117;
$L__BB0_116:
	ld.global.u16 	%rs1254, [%rd4+10];
$L__BB0_117:
	setp.lt.u32 	%p138, %r7, 261114;
	@%p138 bra 	$L__BB0_119;
	mov.f32 	%f392, 0f00000000;
	// begin inline asm
	{  cvt.rn.f16.f32 %rs1255, %f392;}

	// end inline asm
	bra.uni 	$L__BB0_120;
$L__BB0_119:
	ld.global.u16 	%rs1255, [%rd4+12];
$L__BB0_120:
	setp.lt.u32 	%p139, %r7, 261113;
	@%p139 bra 	$L__BB0_122;
	mov.f32 	%f393, 0f00000000;
	// begin inline asm
	{  cvt.rn.f16.f32 %rs1256, %f393;}

	// end inline asm
	bra.uni 	$L__BB0_123;
$L__BB0_122:
	ld.global.u16 	%rs1256, [%rd4+14];
$L__BB0_123:
	setp.lt.u32 	%p140, %r7, 261112;
	@%p140 bra 	$L__BB0_125;
	mov.f32 	%f394, 0f00000000;
	// begin inline asm
	{  cvt.rn.f16.f32 %rs1257, %f394;}

	// end inline asm
	bra.uni 	$L__BB0_126;
$L__BB0_125:
	ld.global.u16 	%rs1257, [%rd4+16];
$L__BB0_126:
	setp.lt.u32 	%p141, %r7, 261111;
	@%p141 bra 	$L__BB0_128;
	mov.f32 	%f395, 0f00000000;
	// begin inline asm
	{  cvt.rn.f16.f32 %rs1258, %f395;}

	// end inline asm
	bra.uni 	$L__BB0_129;
$L__BB0_128:
	ld.global.u16 	%rs1258, [%rd4+18];
$L__BB0_129:
	setp.lt.u32 	%p142, %r7, 261110;
	@%p142 bra 	$L__BB0_131;
	mov.f32 	%f396, 0f00000000;
	// begin inline asm
	{  cvt.rn.f16.f32 %rs1259, %f396;}

	// end inline asm
	bra.uni 	$L__BB0_132;
$L__BB0_131:
	ld.global.u16 	%rs1259, [%rd4+20];
$L__BB0_132:
	setp.lt.u32 	%p143, %r7, 261109;
	@%p143 bra 	$L__BB0_134;
	mov.f32 	%f397, 0f00000000;
	// begin inline asm
	{  cvt.rn.f16.f32 %rs1260, %f397;}

	// end inline asm
	bra.uni 	$L__BB0_135;
$L__BB0_134:
	ld.global.u16 	%rs1260, [%rd4+22];
$L__BB0_135:
	setp.lt.u32 	%p144, %r7, 261108;
	@%p144 bra 	$L__BB0_137;
	mov.f32 	%f398, 0f00000000;
	// begin inline asm
	{  cvt.rn.f16.f32 %rs1261, %f398;}

	// end inline asm
	bra.uni 	$L__BB0_138;
$L__BB0_137:
	ld.global.u16 	%rs1261, [%rd4+24];
$L__BB0_138:
	setp.lt.u32 	%p145, %r7, 261107;
	@%p145 bra 	$L__BB0_140;
	mov.f32 	%f399, 0f00000000;
	// begin inline asm
	{  cvt.rn.f16.f32 %rs1262, %f399;}

	// end inline asm
	bra.uni 	$L__BB0_141;
$L__BB0_140:
	ld.global.u16 	%rs1262, [%rd4+26];
$L__BB0_141:
	setp.lt.u32 	%p146, %r7, 261106;
	@%p146 bra 	$L__BB0_143;
	mov.f32 	%f400, 0f00000000;
	// begin inline asm
	{  cvt.rn.f16.f32 %rs1263, %f400;}

	// end inline asm
	bra.uni 	$L__BB0_144;
$L__BB0_143:
	ld.global.u16 	%rs1263, [%rd4+28];
$L__BB0_144:
	setp.lt.u32 	%p147, %r7, 261105;
	@%p147 bra 	$L__BB0_146;
	mov.f32 	%f401, 0f00000000;
	// begin inline asm
	{  cvt.rn.f16.f32 %rs1264, %f401;}

	// end inline asm
	bra.uni 	$L__BB0_147;
$L__BB0_146:
	ld.global.u16 	%rs1264, [%rd4+30];
$L__BB0_147:
	add.s32 	%r44, %r7, 1536;
	setp.lt.u32 	%p148, %r7, 260608;
	mul.wide.u32 	%rd24, %r44, 2;
	add.s64 	%rd5, %rd1, %rd24;
	@%p148 bra 	$L__BB0_149;
	mov.f32 	%f402, 0f00000000;
	// begin inline asm
	{  cvt.rn.f16.f32 %rs1265, %f402;}

	// end inline asm
	bra.uni 	$L__BB0_150;
$L__BB0_149:
	ld.global.u16 	%rs1265, [%rd5];
$L__BB0_150:
	setp.lt.u32 	%p149, %r7, 260607;
	@%p149 bra 	$L__BB0_152;
	mov.f32 	%f403, 0f00000000;
	// begin inline asm
	{  cvt.rn.f16.f32 %rs1266, %f403;}

	// end inline asm
	bra.uni 	$L__BB0_153;
$L__BB0_152:
	ld.global.u16 	%rs1266, [%rd5+2];
$L__BB0_153:
	setp.lt.u32 	%p150, %r7, 260606;
	@%p150 bra 	$L__BB0_155;
	mov.f32 	%f404, 0f00000000;
	// begin inline asm
	{  cvt.rn.f16.f32 %rs1267, %f404;}

	// end inline asm
	bra.uni 	$L__BB0_156;
$L__BB0_155:
	ld.global.u16 	%rs1267, [%rd5+4];
$L__BB0_156:
	setp.lt.u32 	%p151, %r7, 260605;
	@%p151 bra 	$L__BB0_158;
	mov.f32 	%f405, 0f00000000;
	// begin inline asm
	{  cvt.rn.f16.f32 %rs1268, %f405;}

	// end inline asm
	bra.uni 	$L__BB0_159;
$L__BB0_158:
	ld.global.u16 	%rs1268, [%rd5+6];
$L__BB0_159:
	setp.lt.u32 	%p152, %r7, 260604;
	@%p152 bra 	$L__BB0_161;
	mov.f32 	%f406, 0f00000000;
	// begin inline asm
	{  cvt.rn.f16.f32 %rs1269, %f406;}

	// end inline asm
	bra.uni 	$L__BB0_162;
$L__BB0_161:
	ld.global.u16 	%rs1269, [%rd5+8];
$L__BB0_162:
	setp.lt.u32 	%p153, %r7, 260603;
	@%p153 bra 	$L__BB0_164;
	mov.f32 	%f407, 0f00000000;
	// begin inline asm
	{  cvt.rn.f16.f32 %rs1270, %f407;}

	// end inline asm
	bra.uni 	$L__BB0_165;
$L__BB0_164:
	ld.global.u16 	%rs1270, [%rd5+10];
$L__BB0_165:
	setp.lt.u32 	%p154, %r7, 260602;
	@%p154 bra 	$L__BB0_167;
	mov.f32 	%f408, 0f00000000;
	// begin inline asm
	{  cvt.rn.f16.f32 %rs1271, %f408;}

	// end inline asm
	bra.uni 	$L__BB0_168;
$L__BB0_167:
	ld.global.u16 	%rs1271, [%rd5+12];
$L__BB0_168:
	setp.lt.u32 	%p155, %r7, 260601;
	@%p155 bra 	$L__BB0_170;
	mov.f32 	%f409, 0f00000000;
	// begin inline asm
	{  cvt.rn.f16.f32 %rs1272, %f409;}

	// end inline asm
	bra.uni 	$L__BB0_171;
$L__BB0_170:
	ld.global.u16 	%rs1272, [%rd5+14];
$L__BB0_171:
	setp.lt.u32 	%p156, %r7, 260600;
	@%p156 bra 	$L__BB0_173;
	mov.f32 	%f410, 0f00000000;
	// begin inline asm
	{  cvt.rn.f16.f32 %rs1273, %f410;}

	// end inline asm
	bra.uni 	$L__BB0_174;
$L__BB0_173:
	ld.global.u16 	%rs1273, [%rd5+16];
$L__BB0_174:
	setp.lt.u32 	%p157, %r7, 260599;
	@%p157 bra 	$L__BB0_176;
	mov.f32 	%f411, 0f00000000;
	// begin inline asm
	{  cvt.rn.f16.f32 %rs1274, %f411;}

	// end inline asm
	bra.uni 	$L__BB0_177;
$L__BB0_176:
	ld.global.u16 	%rs1274, [%rd5+18];
$L__BB0_177:
	setp.lt.u32 	%p158, %r7, 260598;
	@%p158 bra 	$L__BB0_179;
	mov.f32 	%f412, 0f00000000;
	// begin inline asm
	{  cvt.rn.f16.f32 %rs1275, %f412;}

	// end inline asm
	bra.uni 	$L__BB0_180;
$L__BB0_179:
	ld.global.u16 	%rs1275, [%rd5+20];
$L__BB0_180:
	setp.lt.u32 	%p159, %r7, 260597;
	@%p159 bra 	$L__BB0_182;
	mov.f32 	%f413, 0f00000000;
	// begin inline asm
	{  cvt.rn.f16.f32 %rs1276, %f413;}

	// end inline asm
	bra.uni 	$L__BB0_183;
$L__BB0_182:
	ld.global.u16 	%rs1276, [%rd5+22];
$L__BB0_183:
	setp.lt.u32 	%p160, %r7, 260596;
	@%p160 bra 	$L__BB0_185;
	mov.f32 	%f414, 0f00000000;
	// begin inline asm
	{  cvt.rn.f16.f32 %rs1277, %f414;}

	// end inline asm
	bra.uni 	$L__BB0_186;
$L__BB0_185:
	ld.global.u16 	%rs1277, [%rd5+24];
$L__BB0_186:
	setp.lt.u32 	%p161, %r7, 260595;
	@%p161 bra 	$L__BB0_188;
	mov.f32 	%f415, 0f00000000;
	// begin inline asm
	{  cvt.rn.f16.f32 %rs1278, %f415;}

	// end inline asm
	bra.uni 	$L__BB0_189;
$L__BB0_188:
	ld.global.u16 	%rs1278, [%rd5+26];
$L__BB0_189:
	setp.lt.u32 	%p162, %r7, 260594;
	@%p162 bra 	$L__BB0_191;
	mov.f32 	%f416, 0f00000000;
	// begin inline asm
	{  cvt.rn.f16.f32 %rs1279, %f416;}

	// end inline asm
	bra.uni 	$L__BB0_192;
$L__BB0_191:
	ld.global.u16 	%rs1279, [%rd5+28];
$L__BB0_192:
	setp.lt.u32 	%p163, %r7, 260593;
	@%p163 bra 	$L__BB0_194;
	mov.f32 	%f417, 0f00000000;
	// begin inline asm
	{  cvt.rn.f16.f32 %rs1280, %f417;}

	// end inline asm
	bra.uni 	$L__BB0_195;
$L__BB0_194:
	ld.global.u16 	%rs1280, [%rd5+30];
$L__BB0_195:
	add.s32 	%r45, %r7, 2048;
	setp.lt.u32 	%p164, %r7, 260096;
	mul.wide.u32 	%rd25, %r45, 2;
	add.s64 	%rd6, %rd1, %rd25;
	@%p164 bra 	$L__BB0_197;
	mov.f32 	%f418, 0f00000000;
	// begin inline asm
	{  cvt.rn.f16.f32 %rs1281, %f418;}

	// end inline asm
	bra.uni 	$L__BB0_198;
$L__BB0_197:
	ld.global.u16 	%rs1281, [%rd6];
$L__BB0_198:
	setp.lt.u32 	%p165, %r7, 260095;
	@%p165 bra 	$L__BB0_200;
	mov.f32 	%f419, 0f00000000;
	// begin inline asm
	{  cvt.rn.f16.f32 %rs1282, %f419;}

	// end inline asm
	bra.uni 	$L__BB0_201;
$L__BB0_200:
	ld.global.u16 	%rs1282, [%rd6+2];
$L__BB0_201:
	setp.lt.u32 	%p166, %r7, 260094;
	@%p166 bra 	$L__BB0_203;
	mov.f32 	%f420, 0f00000000;
	// begin inline asm
	{  cvt.rn.f16.f32 %rs1283, %f420;}

	// end inline asm
	bra.uni 	$L__BB0_204;
$L__BB0_203:
	ld.global.u16 	%rs1283, [%rd6+4];
$L__BB0_204:
	setp.lt.u32 	%p167, %r7, 260093;
	@%p167 bra 	$L__BB0_206;
	mov.f32 	%f421, 0f00000000;
	// begin inline asm
	{  cvt.rn.f16.f32 %rs1284, %f421;}

	// end inline asm
	bra.uni 	$L__BB0_207;
$L__BB0_206:
	ld.global.u16 	%rs1284, [%rd6+6];
$L__BB0_207:
	setp.lt.u32 	%p168, %r7, 260092;
	@%p168 bra 	$L__BB0_209;
	mov.f32 	%f422, 0f00000000;
	// begin inline asm
	{  cvt.rn.f16.f32 %rs1285, %f422;}

	// end inline asm
	bra.uni 	$L__BB0_210;
$L__BB0_209:
	ld.global.u16 	%rs1285, [%rd6+8];
$L__BB0_210:
	setp.lt.u32 	%p169, %r7, 260091;
	@%p169 bra 	$L__BB0_212;
	mov.f32 	%f423, 0f00000000;
	// begin inline asm
	{  cvt.rn.f16.f32 %rs1286, %f423;}

	// end inline asm
	bra.uni 	$L__BB0_213;
$L__BB0_212:
	ld.global.u16 	%rs1286, [%rd6+10];
$L__BB0_213:
	setp.lt.u32 	%p170, %r7, 260090;
	@%p170 bra 	$L__BB0_215;
	mov.f32 	%f424, 0f00000000;
	// begin inline asm
	{  cvt.rn.f16.f32 %rs1287, %f424;}

	// end inline asm
	bra.uni 	$L__BB0_216;
$L__BB0_215:
	ld.global.u16 	%rs1287, [%rd6+12];
$L__BB0_216:
	setp.lt.u32 	%p171, %r7, 260089;
	@%p171 bra 	$L__BB0_218;
	mov.f32 	%f425, 0f00000000;
	// begin inline asm
	{  cvt.rn.f16.f32 %rs1288, %f425;}

	// end inline asm
	bra.uni 	$L__BB0_219;
$L__BB0_218:
	ld.global.u16 	%rs1288, [%rd6+14];
$L__BB0_219:
	setp.lt.u32 	%p172, %r7, 260088;
	@%p172 bra 	$L__BB0_221;
	mov.f32 	%f426, 0f00000000;
	// begin inline asm
	{  cvt.rn.f16.f32 %rs1289, %f426;}

	// end inline asm
	bra.uni 	$L__BB0_222;
$L__BB0_221:
	ld.global.u16 	%rs1289, [%rd6+16];
$L__BB0_222:
	setp.lt.u32 	%p173, %r7, 260087;
	@%p173 bra 	$L__BB0_224;
	mov.f32 	%f427, 0f00000000;
	// begin inline asm
	{  cvt.rn.f16.f32 %rs1290, %f427;}

	// end inline asm
	bra.uni 	$L__BB0_225;
$L__BB0_224:
	ld.global.u16 	%rs1290, [%rd6+18];
$L__BB0_225:
	setp.lt.u32 	%p174, %r7, 260086;
	@%p174 bra 	$L__BB0_227;
	mov.f32 	%f428, 0f00000000;
	// begin inline asm
	{  cvt.rn.f16.f32 %rs1291, %f428;}

	// end inline asm
	bra.uni 	$L__BB0_228;
$L__BB0_227:
	ld.global.u16 	%rs1291, [%rd6+20];
$L__BB0_228:
	setp.lt.u32 	%p175, %r7, 260085;
	@%p175 bra 	$L__BB0_230;
	mov.f32 	%f429, 0f00000000;
	// begin inline asm
	{  cvt.rn.f16.f32 %rs1292, %f429;}

	// end inline asm
	bra.uni 	$L__BB0_231;
$L__BB0_230:
	ld.global.u16 	%rs1292, [%rd6+22];
$L__BB0_231:
	setp.lt.u32 	%p176, %r7, 260084;
	@%p176 bra 	$L__BB0_233;
	mov.f32 	%f430, 0f00000000;
	// begin inline asm
	{  cvt.rn.f16.f32 %rs1293, %f430;}

	// end inline asm
	bra.uni 	$L__BB0_234;
$L__BB0_233:
	ld.global.u16 	%rs1293, [%rd6+24];
$L__BB0_234:
	setp.lt.u32 	%p177, %r7, 260083;
	@%p177 bra 	$L__BB0_236;
	mov.f32 	%f431, 0f00000000;
	// begin inline asm
	{  cvt.rn.f16.f32 %rs1294, %f431;}

	// end inline asm
	bra.uni 	$L__BB0_237;
$L__BB0_236:
	ld.global.u16 	%rs1294, [%rd6+26];
$L__BB0_237:
	setp.lt.u32 	%p178, %r7, 260082;
	@%p178 bra 	$L__BB0_239;
	mov.f32 	%f432, 0f00000000;
	// begin inline asm
	{  cvt.rn.f16.f32 %rs1295, %f432;}

	// end inline asm
	bra.uni 	$L__BB0_240;
$L__BB0_239:
	ld.global.u16 	%rs1295, [%rd6+28];
$L__BB0_240:
	setp.lt.u32 	%p179, %r7, 260081;
	@%p179 bra 	$L__BB0_242;
	mov.f32 	%f433, 0f00000000;
	// begin inline asm
	{  cvt.rn.f16.f32 %rs1296, %f433;}

	// end inline asm
	bra.uni 	$L__BB0_243;
$L__BB0_242:
	ld.global.u16 	%rs1296, [%rd6+30];
$L__BB0_243:
	add.s32 	%r46, %r7, 2560;
	setp.lt.u32 	%p180, %r7, 259584;
	mul.wide.u32 	%rd26, %r46, 2;
	add.s64 	%rd7, %rd1, %rd26;
	@%p180 bra 	$L__BB0_245;
	mov.f32 	%f434, 0f00000000;
	// begin inline asm
	{  cvt.rn.f16.f32 %rs1297, %f434;}

	// end inline asm
	bra.uni 	$L__BB0_246;
$L__BB0_245:
	ld.global.u16 	%rs1297, [%rd7];
$L__BB0_246:
	setp.lt.u32 	%p181, %r7, 259583;
	@%p181 bra 	$L__BB0_248;
	mov.f32 	%f435, 0f00000000;
	// begin inline asm
	{  cvt.rn.f16.f32 %rs1298, %f435;}

	// end inline asm
	bra.uni 	$L__BB0_249;
$L__BB0_248:
	ld.global.u16 	%rs1298, [%rd7+2];
$L__BB0_249:
	setp.lt.u32 	%p182, %r7, 259582;
	@%p182 bra 	$L__BB0_251;
	mov.f32 	%f436, 0f00000000;
	// begin inline asm
	{  cvt.rn.f16.f32 %rs1299, %f436;}

	// end inline asm
	bra.uni 	$L__BB0_252;
$L__BB0_251:
	ld.global.u16 	%rs1299, [%rd7+4];
$L__BB0_252:
	setp.lt.u32 	%p183, %r7, 259581;
	@%p183 bra 	$L__BB0_254;
	mov.f32 	%f437, 0f00000000;
	// begin inline asm
	{  cvt.rn.f16.f32 %rs1300, %f437;}

	// end inline asm
	bra.uni 	$L__BB0_255;
$L__BB0_254:
	ld.global.u16 	%rs1300, [%rd7+6];
$L__BB0_255:
	setp.lt.u32 	%p184, %r7, 259580;
	@%p184 bra 	$L__BB0_257;
	mov.f32 	%f438, 0f00000000;
	// begin inline asm
	{  cvt.rn.f16.f32 %rs1301, %f438;}

	// end inline asm
	bra.uni 	$L__BB0_258;
$L__BB0_257:
	ld.global.u16 	%rs1301, [%rd7+8];
$L__BB0_258:
	setp.lt.u32 	%p185, %r7, 259579;
	@%p185 bra 	$L__BB0_260;
	mov.f32 	%f439, 0f00000000;
	// begin inline asm
	{  cvt.rn.f16.f32 %rs1302, %f439;}

	// end inline asm
	bra.uni 	$L__BB0_261;
$L__BB0_260:
	ld.global.u16 	%rs1302, [%rd7+10];
$L__BB0_261:
	setp.lt.u32 	%p186, %r7, 259578;
	@%p186 bra 	$L__BB0_263;
	mov.f32 	%f440, 0f00000000;
	// begin inline asm
	{  cvt.rn.f16.f32 %rs1303, %f440;}

	// end inline asm
	bra.uni 	$L__BB0_264;
$L__BB0_263:
	ld.global.u16 	%rs1303, [%rd7+12];
$L__BB0_264:
	setp.lt.u32 	%p187, %r7, 259577;
	@%p187 bra 	$L__BB0_266;
	mov.f32 	%f441, 0f00000000;
	// begin inline asm
	{  cvt.rn.f16.f32 %rs1304, %f441;}

	// end inline asm
	bra.uni 	$L__BB0_267;
$L__BB0_266:
	ld.global.u16 	%rs1304, [%rd7+14];
$L__BB0_267:
	setp.lt.u32 	%p188, %r7, 259576;
	@%p188 bra 	$L__BB0_269;
	mov.f32 	%f442, 0f00000000;
	// begin inline asm
	{  cvt.rn.f16.f32 %rs1305, %f442;}

	// end inline asm
	bra.uni 	$L__BB0_270;
$L__BB0_269:
	ld.global.u16 	%rs1305, [%rd7+16];
$L__BB0_270:
	setp.lt.u32 	%p189, %r7, 259575;
	@%p189 bra 	$L__BB0_272;
	mov.f32 	%f443, 0f00000000;
	// begin inline asm
	{  cvt.rn.f16.f32 %rs1306, %f443;}

	// end inline asm
	bra.uni 	$L__BB0_273;
$L__BB0_272:
	ld.global.u16 	%rs1306, [%rd7+18];
$L__BB0_273:
	setp.lt.u32 	%p190, %r7, 259574;
	@%p190 bra 	$L__BB0_275;
	mov.f32 	%f444, 0f00000000;
	// begin inline asm
	{  cvt.rn.f16.f32 %rs1307, %f444;}

	// end inline asm
	bra.uni 	$L__BB0_276;
$L__BB0_275:
	ld.global.u16 	%rs1307, [%rd7+20];
$L__BB0_276:
	setp.lt.u32 	%p191, %r7, 259573;
	@%p191 bra 	$L__BB0_278;
	mov.f32 	%f445, 0f00000000;
	// begin inline asm
	{  cvt.rn.f16.f32 %rs1308, %f445;}

	// end inline asm
	bra.uni 	$L__BB0_279;
$L__BB0_278:
	ld.global.u16 	%rs1308, [%rd7+22];
$L__BB0_279:
	setp.lt.u32 	%p192, %r7, 259572;
	@%p192 bra 	$L__BB0_281;
	mov.f32 	%f446, 0f00000000;
	// begin inline asm
	{  cvt.rn.f16.f32 %rs1309, %f446;}

	// end inline asm
	bra.uni 	$L__BB0_282;
$L__BB0_281:
	ld.global.u16 	%rs1309, [%rd7+24];
$L__BB0_282:
	setp.lt.u32 	%p193, %r7, 259571;
	@%p193 bra 	$L__BB0_284;
	mov.f32 	%f447, 0f00000000;
	// begin inline asm
	{  cvt.rn.f16.f32 %rs1310, %f447;}

	// end inline asm
	bra.uni 	$L__BB0_285;
$L__BB0_284:
	ld.global.u16 	%rs1310, [%rd7+26];
$L__BB0_285:
	setp.lt.u32 	%p194, %r7, 259570;
	@%p194 bra 	$L__BB0_287;
	mov.f32 	%f448, 0f00000000;
	// begin inline asm
	{  cvt.rn.f16.f32 %rs1311, %f448;}

	// end inline asm
	bra.uni 	$L__BB0_288;
$L__BB0_287:
	ld.global.u16 	%rs1311, [%rd7+28];
$L__BB0_288:
	setp.lt.u32 	%p195, %r7, 259569;
	@%p195 bra 	$L__BB0_290;
	mov.f32 	%f449, 0f00000000;
	// begin inline asm
	{  cvt.rn.f16.f32 %rs1312, %f449;}

	// end inline asm
	bra.uni 	$L__BB0_291;
$L__BB0_290:
	ld.global.u16 	%rs1312, [%rd7+30];
$L__BB0_291:
	add.s32 	%r47, %r7, 3072;
	setp.lt.u32 	%p196, %r7, 259072;
	mul.wide.u32 	%rd27, %r47, 2;
	add.s64 	%rd8, %rd1, %rd27;
	@%p196 bra 	$L__BB0_293;
	mov.f32 	%f450, 0f00000000;
	// begin inline asm
	{  cvt.rn.f16.f32 %rs1313, %f450;}

	// end inline asm
	bra.uni 	$L__BB0_294;
$L__BB0_293:
	ld.global.u16 	%rs1313, [%rd8];
$L__BB0_294:
	setp.lt.u32 	%p197, %r7, 259071;
	@%p197 bra 	$L__BB0_296;
	mov.f32 	%f451, 0f00000000;
	// begin inline asm
	{  cvt.rn.f16.f32 %rs1314, %f451;}

	// end inline asm
	bra.uni 	$L__BB0_297;
$L__BB0_296:
	ld.global.u16 	%rs1314, [%rd8+2];
$L__BB0_297:
	setp.lt.u32 	%p198, %r7, 259070;
	@%p198 bra 	$L__BB0_299;
	mov.f32 	%f452, 0f00000000;
	// begin inline asm
	{  cvt.rn.f16.f32 %rs1315, %f452;}

	// end inline asm
	bra.uni 	$L__BB0_300;
$L__BB0_299:
	ld.param.u64 	%rd139, [_Z15gemm_hybrid_nnnP6__halfS0_S0__param_0];
	cvta.to.global.u64 	%rd28, %rd139;
	add.s64 	%rd30, %rd28, %rd27;
	ld.global.u16 	%rs1315, [%rd30+4];
$L__BB0_300:
	setp.lt.u32 	%p199, %r7, 259069;
	@%p199 bra 	$L__BB0_302;
	mov.f32 	%f453, 0f00000000;
	// begin inline asm
	{  cvt.rn.f16.f32 %rs1316, %f453;}

	// end inline asm
	bra.uni 	$L__BB0_303;
$L__BB0_302:
	ld.param.u64 	%rd140, [_Z15gemm_hybrid_nnnP6__halfS0_S0__param_0];
	cvta.to.global.u64 	%rd31, %rd140;
	add.s64 	%rd33, %rd31, %rd27;
	ld.global.u16 	%rs1316, [%rd33+6];
$L__BB0_303:
	setp.lt.u32 	%p200, %r7, 259068;
	@%p200 bra 	$L__BB0_305;
	mov.f32 	%f454, 0f00000000;
	// begin inline asm
	{  cvt.rn.f16.f32 %rs1317, %f454;}

	// end inline asm
	bra.uni 	$L__BB0_306;
$L__BB0_305:
	ld.param.u64 	%rd141, [_Z15gemm_hybrid_nnnP6__halfS0_S0__param_0];
	cvta.to.global.u64 	%rd34, %rd141;
	add.s64 	%rd36, %rd34, %rd27;
	ld.global.u16 	%rs1317, [%rd36+8];
$L__BB0_306:
	setp.lt.u32 	%p201, %r7, 259067;
	@%p201 bra 	$L__BB0_308;
	mov.f32 	%f455, 0f00000000;
	// begin inline asm
	{  cvt.rn.f16.f32 %rs1318, %f455;}

	// end inline asm
	bra.uni 	$L__BB0_309;
$L__BB0_308:
	ld.param.u64 	%rd142, [_Z15gemm_hybrid_nnnP6__halfS0_S0__param_0];
	mov.u32 	%r52, %tid.x;
	shl.b32 	%r53, %r52, 7;
	and.b32  	%r54, %r53, 122880;
	add.s32 	%r55, %r22, %r54;
	shl.b32 	%r56, %r803, 5;
	mov.u32 	%r57, %ctaid.x;
	shl.b32 	%r58, %r57, 15;
	add.s32 	%r59, %r56, %r58;
	add.s32 	%r60, %r55, %r59;
	shl.b32 	%r61, %r52, 8;
	and.b32  	%r62, %r61, 4096;
	add.s32 	%r63, %r60, %r62;
	add.s32 	%r64, %r63, 3072;
	cvta.to.global.u64 	%rd37, %rd142;
	mul.wide.u32 	%rd38, %r64, 2;
	add.s64 	%rd39, %rd37, %rd38;
	ld.global.u16 	%rs1318, [%rd39+10];
$L__BB0_309:
	mov.u32 	%r66, %tid.x;
	shl.b32 	%r67, %r66, 7;
	and.b32  	%r68, %r67, 122880;
	add.s32 	%r69, %r22, %r68;
	shl.b32 	%r70, %r803, 5;
	mov.u32 	%r71, %ctaid.x;
	shl.b32 	%r72, %r71, 15;
	add.s32 	%r73, %r70, %r72;
	add.s32 	%r74, %r69, %r73;
	shl.b32 	%r75, %r66, 8;
	and.b32  	%r76, %r75, 4096;
	add.s32 	%r77, %r74, %r76;
	setp.lt.u32 	%p202, %r77, 259066;
	@%p202 bra 	$L__BB0_311;
	mov.f32 	%f456, 0f00000000;
	// begin inline asm
	{  cvt.rn.f16.f32 %rs1319, %f456;}

	// end inline asm
	bra.uni 	$L__BB0_312;
$L__BB0_311:
	ld.param.u64 	%rd143, [_Z15gemm_hybrid_nnnP6__halfS0_S0__param_0];
	mov.u32 	%r79, %tid.x;
	shl.b32 	%r80, %r79, 7;
	and.b32  	%r81, %r80, 122880;
	add.s32 	%r82, %r22, %r81;
	shl.b32 	%r83, %r803, 5;
	mov.u32 	%r84, %ctaid.x;
	shl.b32 	%r85, %r84, 15;
	add.s32 	%r86, %r83, %r85;
	add.s32 	%r87, %r82, %r86;
	shl.b32 	%r88, %r79, 8;
	and.b32  	%r89, %r88, 4096;
	add.s32 	%r90, %r87, %r89;
	add.s32 	%r91, %r90, 3072;
	cvta.to.global.u64 	%rd40, %rd143;
	mul.wide.u32 	%rd41, %r91, 2;
	add.s64 	%rd42, %rd40, %rd41;
	ld.global.u16 	%rs1319, [%rd42+12];
$L__BB0_312:
	mov.u32 	%r98, %ctaid.x;
	shl.b32 	%r99, %r98, 15;
	add.s32 	%r100, %r70, %r99;
	add.s32 	%r101, %r69, %r100;
	shl.b32 	%r102, %r66, 8;
	and.b32  	%r103, %r102, 4096;
	add.s32 	%r104, %r101, %r103;
	setp.lt.u32 	%p203, %r104, 259065;
	@%p203 bra 	$L__BB0_314;
	mov.f32 	%f457, 0f00000000;
	// begin inline asm
	{  cvt.rn.f16.f32 %rs1320, %f457;}

	// end inline asm
	bra.uni 	$L__BB0_315;
$L__BB0_314:
	ld.param.u64 	%rd144, [_Z15gemm_hybrid_nnnP6__halfS0_S0__param_0];
	mov.u32 	%r106, %tid.x;
	shl.b32 	%r107, %r106, 7;
	and.b32  	%r108, %r107, 122880;
	add.s32 	%r109, %r22, %r108;
	shl.b32 	%r110, %r803, 5;
	mov.u32 	%r111, %ctaid.x;
	shl.b32 	%r112, %r111, 15;
	add.s32 	%r113, %r110, %r112;
	add.s32 	%r114, %r109, %r113;
	shl.b32 	%r115, %r106, 8;
	and.b32  	%r116, %r115, 4096;
	add.s32 	%r117, %r114, %r116;
	add.s32 	%r118, %r117, 3072;
	cvta.to.global.u64 	%rd43, %rd144;
	mul.wide.u32 	%rd44, %r118, 2;
	add.s64 	%rd45, %rd43, %rd44;
	ld.global.u16 	%rs1320, [%rd45+14];
$L__BB0_315:
	shl.b32 	%r121, %r66, 7;
	and.b32  	%r122, %r121, 122880;
	add.s32 	%r123, %r22, %r122;
	shl.b32 	%r124, %r803, 5;
	add.s32 	%r127, %r124, %r99;
	add.s32 	%r128, %r123, %r127;
	shl.b32 	%r129, %r66, 8;
	and.b32  	%r130, %r129, 4096;
	add.s32 	%r131, %r128, %r130;
	setp.lt.u32 	%p204, %r131, 259064;
	@%p204 bra 	$L__BB0_317;
	mov.f32 	%f458, 0f00000000;
	// begin inline asm
	{  cvt.rn.f16.f32 %rs1321, %f458;}

	// end inline asm
	bra.uni 	$L__BB0_318;
$L__BB0_317:
	ld.param.u64 	%rd145, [_Z15gemm_hybrid_nnnP6__halfS0_S0__param_0];
	mov.u32 	%r133, %tid.x;
	shl.b32 	%r134, %r133, 7;
	and.b32  	%r135, %r134, 122880;
	add.s32 	%r136, %r22, %r135;
	shl.b32 	%r137, %r803, 5;
	mov.u32 	%r138, %ctaid.x;
	shl.b32 	%r139, %r138, 15;
	add.s32 	%r140, %r137, %r139;
	add.s32 	%r141, %r136, %r140;
	shl.b32 	%r142, %r133, 8;
	and.b32  	%r143, %r142, 4096;
	add.s32 	%r144, %r141, %r143;
	add.s32 	%r145, %r144, 3072;
	cvta.to.global.u64 	%rd46, %rd145;
	mul.wide.u32 	%rd47, %r145, 2;
	add.s64 	%rd48, %rd46, %rd47;
	ld.global.u16 	%rs1321, [%rd48+16];
$L__BB0_318:
	mov.u32 	%r147, %tid.x;
	shl.b32 	%r148, %r147, 7;
	and.b32  	%r149, %r148, 122880;
	add.s32 	%r150, %r22, %r149;
	mov.u32 	%r152, %ctaid.x;
	shl.b32 	%r153, %r152, 15;
	add.s32 	%r154, %r124, %r153;
	add.s32 	%r155, %r150, %r154;
	shl.b32 	%r156, %r147, 8;
	and.b32  	%r157, %r156, 4096;
	add.s32 	%r158, %r155, %r157;
	setp.lt.u32 	%p205, %r158, 259063;
	@%p205 bra 	$L__BB0_320;
	mov.f32 	%f459, 0f00000000;
	// begin inline asm
	{  cvt.rn.f16.f32 %rs1322, %f459;}

	// end inline asm
	bra.uni 	$L__BB0_321;
$L__BB0_320:
	ld.param.u64 	%rd146, [_Z15gemm_hybrid_nnnP6__halfS0_S0__param_0];
	mov.u32 	%r160, %tid.x;
	shl.b32 	%r161, %r160, 7;
	and.b32  	%r162, %r161, 122880;
	add.s32 	%r163, %r22, %r162;
	shl.b32 	%r164, %r803, 5;
	mov.u32 	%r165, %ctaid.x;
	shl.b32 	%r166, %r165, 15;
	add.s32 	%r167, %r164, %r166;
	add.s32 	%r168, %r163, %r167;
	shl.b32 	%r169, %r160, 8;
	and.b32  	%r170, %r169, 4096;
	add.s32 	%r171, %r168, %r170;
	add.s32 	%r172, %r171, 3072;
	cvta.to.global.u64 	%rd49, %rd146;
	mul.wide.u32 	%rd50, %r172, 2;
	add.s64 	%rd51, %rd49, %rd50;
	ld.global.u16 	%rs1322, [%rd51+18];
$L__BB0_321:
	mov.u32 	%r174, %tid.x;
	shl.b32 	%r175, %r174, 7;
	and.b32  	%r176, %r175, 122880;
	add.s32 	%r177, %r22, %r176;
	shl.b32 	%r178, %r803, 5;
	mov.u32 	%r179, %ctaid.x;
	shl.b32 	%r180, %r179, 15;
	add.s32 	%r181, %r178, %r180;
	add.s32 	%r182, %r177, %r181;
	shl.b32 	%r183, %r174, 8;
	and.b32  	%r184, %r183, 4096;
	add.s32 	%r185, %r182, %r184;
	setp.lt.u32 	%p206, %r185, 259062;
	@%p206 bra 	$L__BB0_323;
	mov.f32 	%f460, 0f00000000;
	// begin inline asm
	{  cvt.rn.f16.f32 %rs1323, %f460;}

	// end inline asm
	bra.uni 	$L__BB0_324;
$L__BB0_323:
	ld.param.u64 	%rd147, [_Z15gemm_hybrid_nnnP6__halfS0_S0__param_0];
	shl.b32 	%r186, %r804, 4;
	mov.u32 	%r187, %tid.x;
	shl.b32 	%r188, %r187, 7;
	and.b32  	%r189, %r188, 122880;
	add.s32 	%r190, %r186, %r189;
	shl.b32 	%r191, %r803, 5;
	mov.u32 	%r192, %ctaid.x;
	shl.b32 	%r193, %r192, 15;
	add.s32 	%r194, %r191, %r193;
	add.s32 	%r195, %r190, %r194;
	shl.b32 	%r196, %r187, 8;
	and.b32  	%r197, %r196, 4096;
	add.s32 	%r198, %r195, %r197;
	add.s32 	%r199, %r198, 3072;
	cvta.to.global.u64 	%rd52, %rd147;
	mul.wide.u32 	%rd53, %r199, 2;
	add.s64 	%rd54, %rd52, %rd53;
	ld.global.u16 	%rs1323, [%rd54+20];
$L__BB0_324:
	shl.b32 	%r200, %r804, 4;
	mov.u32 	%r201, %tid.x;
	shl.b32 	%r202, %r201, 7;
	and.b32  	%r203, %r202, 122880;
	add.s32 	%r204, %r200, %r203;
	shl.b32 	%r205, %r803, 5;
	mov.u32 	%r206, %ctaid.x;
	shl.b32 	%r207, %r206, 15;
	add.s32 	%r208, %r205, %r207;
	add.s32 	%r209, %r204, %r208;
	shl.b32 	%r210, %r201, 8;
	and.b32  	%r211, %r210, 4096;
	add.s32 	%r212, %r209, %r211;
	setp.lt.u32 	%p207, %r212, 259061;
	@%p207 bra 	$L__BB0_326;
	mov.f32 	%f461, 0f00000000;
	// begin inline asm
	{  cvt.rn.f16.f32 %rs1324, %f461;}

	// end inline asm
	bra.uni 	$L__BB0_327;
$L__BB0_326:
	ld.param.u64 	%rd148, [_Z15gemm_hybrid_nnnP6__halfS0_S0__param_0];
	shl.b32 	%r213, %r804, 4;
	mov.u32 	%r214, %tid.x;
	shl.b32 	%r215, %r214, 7;
	and.b32  	%r216, %r215, 122880;
	add.s32 	%r217, %r213, %r216;
	shl.b32 	%r218, %r803, 5;
	mov.u32 	%r219, %ctaid.x;
	shl.b32 	%r220, %r219, 15;
	add.s32 	%r221, %r218, %r220;
	add.s32 	%r222, %r217, %r221;
	shl.b32 	%r223, %r214, 8;
	and.b32  	%r224, %r223, 4096;
	add.s32 	%r225, %r222, %r224;
	add.s32 	%r226, %r225, 3072;
	cvta.to.global.u64 	%rd55, %rd148;
	mul.wide.u32 	%rd56, %r226, 2;
	add.s64 	%rd57, %rd55, %rd56;
	ld.global.u16 	%rs1324, [%rd57+22];
$L__BB0_327:
	shl.b32 	%r227, %r804, 4;
	mov.u32 	%r228, %tid.x;
	shl.b32 	%r229, %r228, 7;
	and.b32  	%r230, %r229, 122880;
	add.s32 	%r231, %r227, %r230;
	shl.b32 	%r232, %r803, 5;
	mov.u32 	%r233, %ctaid.x;
	shl.b32 	%r234, %r233, 15;
	add.s32 	%r235, %r232, %r234;
	add.s32 	%r236, %r231, %r235;
	shl.b32 	%r237, %r228, 8;
	and.b32  	%r238, %r237, 4096;
	add.s32 	%r239, %r236, %r238;
	setp.lt.u32 	%p208, %r239, 259060;
	@%p208 bra 	$L__BB0_329;
	mov.f32 	%f462, 0f00000000;
	// begin inline asm
	{  cvt.rn.f16.f32 %rs1325, %f462;}

	// end inline asm
	bra.uni 	$L__BB0_330;
$L__BB0_329:
	ld.param.u64 	%rd149, [_Z15gemm_hybrid_nnnP6__halfS0_S0__param_0];
	shl.b32 	%r240, %r804, 4;
	mov.u32 	%r241, %tid.x;
	shl.b32 	%r242, %r241, 7;
	and.b32  	%r243, %r242, 122880;
	add.s32 	%r244, %r240, %r243;
	shl.b32 	%r245, %r803, 5;
	mov.u32 	%r246, %ctaid.x;
	shl.b32 	%r247, %r246, 15;
	add.s32 	%r248, %r245, %r247;
	add.s32 	%r249, %r244, %r248;
	shl.b32 	%r250, %r241, 8;
	and.b32  	%r251, %r250, 4096;
	add.s32 	%r252, %r249, %r251;
	add.s32 	%r253, %r252, 3072;
	cvta.to.global.u64 	%rd58, %rd149;
	mul.wide.u32 	%rd59, %r253, 2;
	add.s64 	%rd60, %rd58, %rd59;
	ld.global.u16 	%rs1325, [%rd60+24];
$L__BB0_330:
	shl.b32 	%r254, %r804, 4;
	mov.u32 	%r255, %tid.x;
	shl.b32 	%r256, %r255, 7;
	and.b32  	%r257, %r256, 122880;
	add.s32 	%r258, %r254, %r257;
	shl.b32 	%r259, %r803, 5;
	mov.u32 	%r260, %ctaid.x;
	shl.b32 	%r261, %r260, 15;
	add.s32 	%r262, %r259, %r261;
	add.s32 	%r263, %r258, %r262;
	shl.b32 	%r264, %r255, 8;
	and.b32  	%r265, %r264, 4096;
	add.s32 	%r266, %r263, %r265;
	setp.lt.u32 	%p209, %r266, 259059;
	@%p209 bra 	$L__BB0_332;
	mov.f32 	%f463, 0f00000000;
	// begin inline asm
	{  cvt.rn.f16.f32 %rs1326, %f463;}

	// end inline asm
	bra.uni 	$L__BB0_333;
$L__BB0_332:
	ld.param.u64 	%rd150, [_Z15gemm_hybrid_nnnP6__halfS0_S0__param_0];
	shl.b32 	%r267, %r804, 4;
	mov.u32 	%r268, %tid.x;
	shl.b32 	%r269, %r268, 7;
	and.b32  	%r270, %r269, 122880;
	add.s32 	%r271, %r267, %r270;
	shl.b32 	%r272, %r803, 5;
	mov.u32 	%r273, %ctaid.x;
	shl.b32 	%r274, %r273, 15;
	add.s32 	%r275, %r272, %r274;
	add.s32 	%r276, %r271, %r275;
	shl.b32 	%r277, %r268, 8;
	and.b32  	%r278, %r277, 4096;
	add.s32 	%r279, %r276, %r278;
	add.s32 	%r280, %r279, 3072;
	cvta.to.global.u64 	%rd61, %rd150;
	mul.wide.u32 	%rd62, %r280, 2;
	add.s64 	%rd63, %rd61, %rd62;
	ld.global.u16 	%rs1326, [%rd63+26];
$L__BB0_333:
	shl.b32 	%r281, %r804, 4;
	mov.u32 	%r282, %tid.x;
	shl.b32 	%r283, %r282, 7;
	and.b32  	%r284, %r283, 122880;
	add.s32 	%r285, %r281, %r284;
	shl.b32 	%r286, %r803, 5;
	mov.u32 	%r287, %ctaid.x;
	shl.b32 	%r288, %r287, 15;
	add.s32 	%r289, %r286, %r288;
	add.s32 	%r290, %r285, %r289;
	shl.b32 	%r291, %r282, 8;
	and.b32  	%r292, %r291, 4096;
	add.s32 	%r293, %r290, %r292;
	setp.lt.u32 	%p210, %r293, 259058;
	@%p210 bra 	$L__BB0_335;
	mov.f32 	%f464, 0f00000000;
	// begin inline asm
	{  cvt.rn.f16.f32 %rs1327, %f464;}

	// end inline asm
	bra.uni 	$L__BB0_336;
$L__BB0_335:
	ld.param.u64 	%rd151, [_Z15gemm_hybrid_nnnP6__halfS0_S0__param_0];
	shl.b32 	%r294, %r804, 4;
	mov.u32 	%r295, %tid.x;
	shl.b32 	%r296, %r295, 7;
	and.b32  	%r297, %r296, 122880;
	add.s32 	%r298, %r294, %r297;
	shl.b32 	%r299, %r803, 5;
	mov.u32 	%r300, %ctaid.x;
	shl.b32 	%r301, %r300, 15;
	add.s32 	%r302, %r299, %r301;
	add.s32 	%r303, %r298, %r302;
	shl.b32 	%r304, %r295, 8;
	and.b32  	%r305, %r304, 4096;
	add.s32 	%r306, %r303, %r305;
	add.s32 	%r307, %r306, 3072;
	cvta.to.global.u64 	%rd64, %rd151;
	mul.wide.u32 	%rd65, %r307, 2;
	add.s64 	%rd66, %rd64, %rd65;
	ld.global.u16 	%rs1327, [%rd66+28];
$L__BB0_336:
	shl.b32 	%r308, %r804, 4;
	mov.u32 	%r309, %tid.x;
	shl.b32 	%r310, %r309, 7;
	and.b32  	%r311, %r310, 122880;
	add.s32 	%r312, %r308, %r311;
	shl.b32 	%r313, %r803, 5;
	mov.u32 	%r314, %ctaid.x;
	shl.b32 	%r315, %r314, 15;
	add.s32 	%r316, %r313, %r315;
	add.s32 	%r317, %r312, %r316;
	shl.b32 	%r318, %r309, 8;
	and.b32  	%r319, %r318, 4096;
	add.s32 	%r320, %r317, %r319;
	setp.lt.u32 	%p211, %r320, 259057;
	@%p211 bra 	$L__BB0_338;
	mov.f32 	%f465, 0f00000000;
	// begin inline asm
	{  cvt.rn.f16.f32 %rs1328, %f465;}

	// end inline asm
	bra.uni 	$L__BB0_339;
$L__BB0_338:
	ld.param.u64 	%rd152, [_Z15gemm_hybrid_nnnP6__halfS0_S0__param_0];
	shl.b32 	%r321, %r804, 4;
	mov.u32 	%r322, %tid.x;
	shl.b32 	%r323, %r322, 7;
	and.b32  	%r324, %r323, 122880;
	add.s32 	%r325, %r321, %r324;
	shl.b32 	%r326, %r803, 5;
	mov.u32 	%r327, %ctaid.x;
	shl.b32 	%r328, %r327, 15;
	add.s32 	%r329, %r326, %r328;
	add.s32 	%r330, %r325, %r329;
	shl.b32 	%r331, %r322, 8;
	and.b32  	%r332, %r331, 4096;
	add.s32 	%r333, %r330, %r332;
	add.s32 	%r334, %r333, 3072;
	cvta.to.global.u64 	%rd67, %rd152;
	mul.wide.u32 	%rd68, %r334, 2;
	add.s64 	%rd69, %rd67, %rd68;
	ld.global.u16 	%rs1328, [%rd69+30];
$L__BB0_339:
	shl.b32 	%r335, %r804, 4;
	mov.u32 	%r336, %tid.x;
	shl.b32 	%r337, %r336, 7;
	and.b32  	%r338, %r337, 122880;
	add.s32 	%r339, %r335, %r338;
	shl.b32 	%r340, %r803, 5;
	mov.u32 	%r341, %ctaid.x;
	shl.b32 	%r342, %r341, 15;
	add.s32 	%r343, %r340, %r342;
	add.s32 	%r344, %r339, %r343;
	shl.b32 	%r345, %r336, 8;
	and.b32  	%r346, %r345, 4096;
	add.s32 	%r347, %r344, %r346;
	setp.lt.u32 	%p212, %r347, 258560;
	@%p212 bra 	$L__BB0_341;
	mov.f32 	%f466, 0f00000000;
	// begin inline asm
	{  cvt.rn.f16.f32 %rs1329, %f466;}

	// end inline asm
	bra.uni 	$L__BB0_342;
$L__BB0_341:
	ld.param.u64 	%rd153, [_Z15gemm_hybrid_nnnP6__halfS0_S0__param_0];
	shl.b32 	%r348, %r804, 4;
	mov.u32 	%r349, %tid.x;
	shl.b32 	%r350, %r349, 7;
	and.b32  	%r351, %r350, 122880;
	add.s32 	%r352, %r348, %r351;
	shl.b32 	%r353, %r803, 5;
	mov.u32 	%r354, %ctaid.x;
	shl.b32 	%r355, %r354, 15;
	add.s32 	%r356, %r353, %r355;
	add.s32 	%r357, %r352, %r356;
	shl.b32 	%r358, %r349, 8;
	and.b32  	%r359, %r358, 4096;
	add.s32 	%r360, %r357, %r359;
	add.s32 	%r361, %r360, 3584;
	cvta.to.global.u64 	%rd70, %rd153;
	mul.wide.u32 	%rd71, %r361, 2;
	add.s64 	%rd72, %rd70, %rd71;
	ld.global.u16 	%rs1329, [%rd72];
$L__BB0_342:
	shl.b32 	%r362, %r804, 4;
	mov.u32 	%r363, %tid.x;
	shl.b32 	%r364, %r363, 7;
	and.b32  	%r365, %r364, 122880;
	add.s32 	%r366, %r362, %r365;
	shl.b32 	%r367, %r803, 5;
	mov.u32 	%r368, %ctaid.x;
	shl.b32 	%r369, %r368, 15;
	add.s32 	%r370, %r367, %r369;
	add.s32 	%r371, %r366, %r370;
	shl.b32 	%r372, %r363, 8;
	and.b32  	%r373, %r372, 4096;
	add.s32 	%r374, %r371, %r373;
	setp.lt.u32 	%p213, %r374, 258559;
	@%p213 bra 	$L__BB0_344;
	mov.f32 	%f467, 0f00000000;
	// begin inline asm
	{  cvt.rn.f16.f32 %rs1330, %f467;}

	// end inline asm
	bra.uni 	$L__BB0_345;
$L__BB0_344:
	ld.param.u64 	%rd154, [_Z15gemm_hybrid_nnnP6__halfS0_S0__param_0];
	shl.b32 	%r375, %r804, 4;
	mov.u32 	%r376, %tid.x;
	shl.b32 	%r377, %r376, 7;
	and.b32  	%r378, %r377, 122880;
	add.s32 	%r379, %r375, %r378;
	shl.b32 	%r380, %r803, 5;
	mov.u32 	%r381, %ctaid.x;
	shl.b32 	%r382, %r381, 15;
	add.s32 	%r383, %r380, %r382;
	add.s32 	%r384, %r379, %r383;
	shl.b32 	%r385, %r376, 8;
	and.b32  	%r386, %r385, 4096;
	add.s32 	%r387, %r384, %r386;
	add.s32 	%r388, %r387, 3584;
	cvta.to.global.u64 	%rd73, %rd154;
	mul.wide.u32 	%rd74, %r388, 2;
	add.s64 	%rd75, %rd73, %rd74;
	ld.global.u16 	%rs1330, [%rd75+2];
$L__BB0_345:
	shl.b32 	%r389, %r804, 4;
	mov.u32 	%r390, %tid.x;
	shl.b32 	%r391, %r390, 7;
	and.b32  	%r392, %r391, 122880;
	add.s32 	%r393, %r389, %r392;
	shl.b32 	%r394, %r803, 5;
	mov.u32 	%r395, %ctaid.x;
	shl.b32 	%r396, %r395, 15;
	add.s32 	%r397, %r394, %r396;
	add.s32 	%r398, %r393, %r397;
	shl.b32 	%r399, %r390, 8;
	and.b32  	%r400, %r399, 4096;
	add.s32 	%r401, %r398, %r400;
	setp.lt.u32 	%p214, %r401, 258558;
	@%p214 bra 	$L__BB0_347;
	mov.f32 	%f468, 0f00000000;
	// begin inline asm
	{  cvt.rn.f16.f32 %rs1331, %f468;}

	// end inline asm
	bra.uni 	$L__BB0_348;
$L__BB0_347:
	ld.param.u64 	%rd155, [_Z15gemm_hybrid_nnnP6__halfS0_S0__param_0];
	shl.b32 	%r402, %r804, 4;
	mov.u32 	%r403, %tid.x;
	shl.b32 	%r404, %r403, 7;
	and.b32  	%r405, %r404, 122880;
	add.s32 	%r406, %r402, %r405;
	shl.b32 	%r407, %r803, 5;
	mov.u32 	%r408, %ctaid.x;
	shl.b32 	%r409, %r408, 15;
	add.s32 	%r410, %r407, %r409;
	add.s32 	%r411, %r406, %r410;
	shl.b32 	%r412, %r403, 8;
	and.b32  	%r413, %r412, 4096;
	add.s32 	%r414, %r411, %r413;
	add.s32 	%r415, %r414, 3584;
	cvta.to.global.u64 	%rd76, %rd155;
	mul.wide.u32 	%rd77, %r415, 2;
	add.s64 	%rd78, %rd76, %rd77;
	ld.global.u16 	%rs1331, [%rd78+4];
$L__BB0_348:
	shl.b32 	%r416, %r804, 4;
	mov.u32 	%r417, %tid.x;
	shl.b32 	%r418, %r417, 7;
	and.b32  	%r419, %r418, 122880;
	add.s32 	%r420, %r416, %r419;
	shl.b32 	%r421, %r803, 5;
	mov.u32 	%r422, %ctaid.x;
	shl.b32 	%r423, %r422, 15;
	add.s32 	%r424, %r421, %r423;
	add.s32 	%r425, %r420, %r424;
	shl.b32 	%r426, %r417, 8;
	and.b32  	%r427, %r426, 4096;
	add.s32 	%r428, %r425, %r427;
	setp.lt.u32 	%p215, %r428, 258557;
	@%p215 bra 	$L__BB0_350;
	mov.f32 	%f469, 0f00000000;
	// begin inline asm
	{  cvt.rn.f16.f32 %rs1332, %f469;}

	// end inline asm
	bra.uni 	$L__BB0_351;
$L__BB0_350:
	ld.param.u64 	%rd156, [_Z15gemm_hybrid_nnnP6__halfS0_S0__param_0];
	shl.b32 	%r429, %r804, 4;
	mov.u32 	%r430, %tid.x;
	shl.b32 	%r431, %r430, 7;
	and.b32  	%r432, %r431, 122880;
	add.s32 	%r433, %r429, %r432;
	shl.b32 	%r434, %r803, 5;
	mov.u32 	%r435, %ctaid.x;
	shl.b32 	%r436, %r435, 15;
	add.s32 	%r437, %r434, %r436;
	add.s32 	%r438, %r433, %r437;
	shl.b32 	%r439, %r430, 8;
	and.b32  	%r440, %r439, 4096;
	add.s32 	%r441, %r438, %r440;
	add.s32 	%r442, %r441, 3584;
	cvta.to.global.u64 	%rd79, %rd156;
	mul.wide.u32 	%rd80, %r442, 2;
	add.s64 	%rd81, %rd79, %rd80;
	ld.global.u16 	%rs1332, [%rd81+6];
$L__BB0_351:
	shl.b32 	%r443, %r804, 4;
	mov.u32 	%r444, %tid.x;
	shl.b32 	%r445, %r444, 7;
	and.b32  	%r446, %r445, 122880;
	add.s32 	%r447, %r443, %r446;
	shl.b32 	%r448, %r803, 5;
	mov.u32 	%r449, %ctaid.x;
	shl.b32 	%r450, %r449, 15;
	add.s32 	%r451, %r448, %r450;
	add.s32 	%r452, %r447, %r451;
	shl.b32 	%r453, %r444, 8;
	and.b32  	%r454, %r453, 4096;
	add.s32 	%r455, %r452, %r454;
	setp.lt.u32 	%p216, %r455, 258556;
	@%p216 bra 	$L__BB0_353;
	mov.f32 	%f470, 0f00000000;
	// begin inline asm
	{  cvt.rn.f16.f32 %rs1333, %f470;}

	// end inline asm
	bra.uni 	$L__BB0_354;
$L__BB0_353:
	ld.param.u64 	%rd157, [_Z15gemm_hybrid_nnnP6__halfS0_S0__param_0];
	shl.b32 	%r456, %r804, 4;
	mov.u32 	%r457, %tid.x;
	shl.b32 	%r458, %r457, 7;
	and.b32  	%r459, %r458, 122880;
	add.s32 	%r460, %r456, %r459;
	shl.b32 	%r461, %r803, 5;
	mov.u32 	%r462, %ctaid.x;
	shl.b32 	%r463, %r462, 15;
	add.s32 	%r464, %r461, %r463;
	add.s32 	%r465, %r460, %r464;
	shl.b32 	%r466, %r457, 8;
	and.b32  	%r467, %r466, 4096;
	add.s32 	%r468, %r465, %r467;
	add.s32 	%r469, %r468, 3584;
	cvta.to.global.u64 	%rd82, %rd157;
	mul.wide.u32 	%rd83, %r469, 2;
	add.s64 	%rd84, %rd82, %rd83;
	ld.global.u16 	%rs1333, [%rd84+8];
$L__BB0_354:
	shl.b32 	%r470, %r804, 4;
	mov.u32 	%r471, %tid.x;
	shl.b32 	%r472, %r471, 7;
	and.b32  	%r473, %r472, 122880;
	add.s32 	%r474, %r470, %r473;
	shl.b32 	%r475, %r803, 5;
	mov.u32 	%r476, %ctaid.x;
	shl.b32 	%r477, %r476, 15;
	add.s32 	%r478, %r475, %r477;
	add.s32 	%r479, %r474, %r478;
	shl.b32 	%r480, %r471, 8;
	and.b32  	%r481, %r480, 4096;
	add.s32 	%r482, %r479, %r481;
	setp.lt.u32 	%p217, %r482, 258555;
	@%p217 bra 	$L__BB0_356;
	mov.f32 	%f471, 0f00000000;
	// begin inline asm
	{  cvt.rn.f16.f32 %rs1334, %f471;}

	// end inline asm
	bra.uni 	$L__BB0_357;
$L__BB0_356:
	ld.param.u64 	%rd158, [_Z15gemm_hybrid_nnnP6__halfS0_S0__param_0];
	shl.b32 	%r483, %r804, 4;
	mov.u32 	%r484, %tid.x;
	shl.b32 	%r485, %r484, 7;
	and.b32  	%r486, %r485, 122880;
	add.s32 	%r487, %r483, %r486;
	shl.b32 	%r488, %r803, 5;
	mov.u32 	%r489, %ctaid.x;
	shl.b32 	%r490, %r489, 15;
	add.s32 	%r491, %r488, %r490;
	add.s32 	%r492, %r487, %r491;
	shl.b32 	%r493, %r484, 8;
	and.b32  	%r494, %r493, 4096;
	add.s32 	%r495, %r492, %r494;
	add.s32 	%r496, %r495, 3584;
	cvta.to.global.u64 	%rd85, %rd158;
	mul.wide.u32 	%rd86, %r496, 2;
	add.s64 	%rd87, %rd85, %rd86;
	ld.global.u16 	%rs1334, [%rd87+10];
$L__BB0_357:
	shl.b32 	%r497, %r804, 4;
	mov.u32 	%r498, %tid.x;
	shl.b32 	%r499, %r498, 7;
	and.b32  	%r500, %r499, 122880;
	add.s32 	%r501, %r497, %r500;
	shl.b32 	%r502, %r803, 5;
	mov.u32 	%r503, %ctaid.x;
	shl.b32 	%r504, %r503, 15;
	add.s32 	%r505, %r502, %r504;
	add.s32 	%r506, %r501, %r505;
	shl.b32 	%r507, %r498, 8;
	and.b32  	%r508, %r507, 4096;
	add.s32 	%r509, %r506, %r508;
	setp.lt.u32 	%p218, %r509, 258554;
	@%p218 bra 	$L__BB0_359;
	mov.f32 	%f472, 0f00000000;
	// begin inline asm
	{  cvt.rn.f16.f32 %rs1335, %f472;}

	// end inline asm
	bra.uni 	$L__BB0_360;
$L__BB0_359:
	ld.param.u64 	%rd159, [_Z15gemm_hybrid_nnnP6__halfS0_S0__param_0];
	shl.b32 	%r510, %r804, 4;
	mov.u32 	%r511, %tid.x;
	shl.b32 	%r512, %r511, 7;
	and.b32  	%r513, %r512, 122880;
	add.s32 	%r514, %r510, %r513;
	shl.b32 	%r515, %r803, 5;
	mov.u32 	%r516, %ctaid.x;
	shl.b32 	%r517, %r516, 15;
	add.s32 	%r518, %r515, %r517;
	add.s32 	%r519, %r514, %r518;
	shl.b32 	%r520, %r511, 8;
	and.b32  	%r521, %r520, 4096;
	add.s32 	%r522, %r519, %r521;
	add.s32 	%r523, %r522, 3584;
	cvta.to.global.u64 	%rd88, %rd159;
	mul.wide.u32 	%rd89, %r523, 2;
	add.s64 	%rd90, %rd88, %rd89;
	ld.global.u16 	%rs1335, [%rd90+12];
$L__BB0_360:
	shl.b32 	%r524, %r804, 4;
	mov.u32 	%r525, %tid.x;
	shl.b32 	%r526, %r525, 7;
	and.b32  	%r527, %r526, 122880;
	add.s32 	%r528, %r524, %r527;
	shl.b32 	%r529, %r803, 5;
	mov.u32 	%r530, %ctaid.x;
	shl.b32 	%r531, %r530, 15;
	add.s32 	%r532, %r529, %r531;
	add.s32 	%r533, %r528, %r532;
	shl.b32 	%r534, %r525, 8;
	and.b32  	%r535, %r534, 4096;
	add.s32 	%r536, %r533, %r535;
	setp.lt.u32 	%p219, %r536, 258553;
	@%p219 bra 	$L__BB0_362;
	mov.f32 	%f473, 0f00000000;
	// begin inline asm
	{  cvt.rn.f16.f32 %rs1336, %f473;}

	// end inline asm
	bra.uni 	$L__BB0_363;
$L__BB0_362:
	ld.param.u64 	%rd160, [_Z15gemm_hybrid_nnnP6__halfS0_S0__param_0];
	shl.b32 	%r537, %r804, 4;
	mov.u32 	%r538, %tid.x;
	shl.b32 	%r539, %r538, 7;
	and.b32  	%r540, %r539, 122880;
	add.s32 	%r541, %r537, %r540;
	shl.b32 	%r542, %r803, 5;
	mov.u32 	%r543, %ctaid.x;
	shl.b32 	%r544, %r543, 15;
	add.s32 	%r545, %r542, %r544;
	add.s32 	%r546, %r541, %r545;
	shl.b32 	%r547, %r538, 8;
	and.b32  	%r548, %r547, 4096;
	add.s32 	%r549, %r546, %r548;
	add.s32 	%r550, %r549, 3584;
	cvta.to.global.u64 	%rd91, %rd160;
	mul.wide.u32 	%rd92, %r550, 2;
	add.s64 	%rd93, %rd91, %rd92;
	ld.global.u16 	%rs1336, [%rd93+14];
$L__BB0_363:
	shl.b32 	%r551, %r804, 4;
	mov.u32 	%r552, %tid.x;
	shl.b32 	%r553, %r552, 7;
	and.b32  	%r554, %r553, 122880;
	add.s32 	%r555, %r551, %r554;
	shl.b32 	%r556, %r803, 5;
	mov.u32 	%r557, %ctaid.x;
	shl.b32 	%r558, %r557, 15;
	add.s32 	%r559, %r556, %r558;
	add.s32 	%r560, %r555, %r559;
	shl.b32 	%r561, %r552, 8;
	and.b32  	%r562, %r561, 4096;
	add.s32 	%r563, %r560, %r562;
	setp.lt.u32 	%p220, %r563, 258552;
	@%p220 bra 	$L__BB0_365;
	mov.f32 	%f474, 0f00000000;
	// begin inline asm
	{  cvt.rn.f16.f32 %rs1337, %f474;}

	// end inline asm
	bra.uni 	$L__BB0_366;
$L__BB0_365:
	ld.param.u64 	%rd161, [_Z15gemm_hybrid_nnnP6__halfS0_S0__param_0];
	shl.b32 	%r564, %r804, 4;
	mov.u32 	%r565, %tid.x;
	shl.b32 	%r566, %r565, 7;
	and.b32  	%r567, %r566, 122880;
	add.s32 	%r568, %r564, %r567;
	shl.b32 	%r569, %r803, 5;
	mov.u32 	%r570, %ctaid.x;
	shl.b32 	%r571, %r570, 15;
	add.s32 	%r572, %r569, %r571;
	add.s32 	%r573, %r568, %r572;
	shl.b32 	%r574, %r565, 8;
	and.b32  	%r575, %r574, 4096;
	add.s32 	%r576, %r573, %r575;
	add.s32 	%r577, %r576, 3584;
	cvta.to.global.u64 	%rd94, %rd161;
	mul.wide.u32 	%rd95, %r577, 2;
	add.s64 	%rd96, %rd94, %rd95;
	ld.global.u16 	%rs1337, [%rd96+16];
$L__BB0_366:
	shl.b32 	%r578, %r804, 4;
	mov.u32 	%r579, %tid.x;
	shl.b32 	%r580, %r579, 7;
	and.b32  	%r581, %r580, 122880;
	add.s32 	%r582, %r578, %r581;
	shl.b32 	%r583, %r803, 5;
	mov.u32 	%r584, %ctaid.x;
	shl.b32 	%r585, %r584, 15;
	add.s32 	%r586, %r583, %r585;
	add.s32 	%r587, %r582, %r586;
	shl.b32 	%r588, %r579, 8;
	and.b32  	%r589, %r588, 4096;
	add.s32 	%r590, %r587, %r589;
	setp.lt.u32 	%p221, %r590, 258551;
	@%p221 bra 	$L__BB0_368;
	mov.f32 	%f475, 0f00000000;
	// begin inline asm
	{  cvt.rn.f16.f32 %rs1338, %f475;}

	// end inline asm
	bra.uni 	$L__BB0_369;
$L__BB0_368:
	ld.param.u64 	%rd162, [_Z15gemm_hybrid_nnnP6__halfS0_S0__param_0];
	shl.b32 	%r591, %r804, 4;
	mov.u32 	%r592, %tid.x;
	shl.b32 	%r593, %r592, 7;
	and.b32  	%r594, %r593, 122880;
	add.s32 	%r595, %r591, %r594;
	shl.b32 	%r596, %r803, 5;
	mov.u32 	%r597, %ctaid.x;
	shl.b32 	%r598, %r597, 15;
	add.s32 	%r599, %r596, %r598;
	add.s32 	%r600, %r595, %r599;
	shl.b32 	%r601, %r592, 8;
	and.b32  	%r602, %r601, 4096;
	add.s32 	%r603, %r600, %r602;
	add.s32 	%r604, %r603, 3584;
	cvta.to.global.u64 	%rd97, %rd162;
	mul.wide.u32 	%rd98, %r604, 2;
	add.s64 	%rd99, %rd97, %rd98;
	ld.global.u16 	%rs1338, [%rd99+18];
$L__BB0_369:
	shl.b32 	%r605, %r804, 4;
	mov.u32 	%r606, %tid.x;
	shl.b32 	%r607, %r606, 7;
	and.b32  	%r608, %r607, 122880;
	add.s32 	%r609, %r605, %r608;
	shl.b32 	%r610, %r803, 5;
	mov.u32 	%r611, %ctaid.x;
	shl.b32 	%r612, %r611, 15;
	add.s32 	%r613, %r610, %r612;
	add.s32 	%r614, %r609, %r613;
	shl.b32 	%r615, %r606, 8;
	and.b32  	%r616, %r615, 4096;
	add.s32 	%r617, %r614, %r616;
	setp.lt.u32 	%p222, %r617, 258550;
	@%p222 bra 	$L__BB0_371;
	mov.f32 	%f476, 0f00000000;
	// begin inline asm
	{  cvt.rn.f16.f32 %rs1339, %f476;}

	// end inline asm
	bra.uni 	$L__BB0_372;
$L__BB0_371:
	ld.param.u64 	%rd163, [_Z15gemm_hybrid_nnnP6__halfS0_S0__param_0];
	shl.b32 	%r618, %r804, 4;
	mov.u32 	%r619, %tid.x;
	shl.b32 	%r620, %r619, 7;
	and.b32  	%r621, %r620, 122880;
	add.s32 	%r622, %r618, %r621;
	shl.b32 	%r623, %r803, 5;
	mov.u32 	%r624, %ctaid.x;
	shl.b32 	%r625, %r624, 15;
	add.s32 	%r626, %r623, %r625;
	add.s32 	%r627, %r622, %r626;
	shl.b32 	%r628, %r619, 8;
	and.b32  	%r629, %r628, 4096;
	add.s32 	%r630, %r627, %r629;
	add.s32 	%r631, %r630, 3584;
	cvta.to.global.u64 	%rd100, %rd163;
	mul.wide.u32 	%rd101, %r631, 2;
	add.s64 	%rd102, %rd100, %rd101;
	ld.global.u16 	%rs1339, [%rd102+20];
$L__BB0_372:
	shl.b32 	%r632, %r804, 4;
	mov.u32 	%r633, %tid.x;
	shl.b32 	%r634, %r633, 7;
	and.b32  	%r635, %r634, 122880;
	add.s32 	%r636, %r632, %r635;
	shl.b32 	%r637, %r803, 5;
	mov.u32 	%r638, %ctaid.x;
	shl.b32 	%r639, %r638, 15;
	add.s32 	%r640, %r637, %r639;
	add.s32 	%r641, %r636, %r640;
	shl.b32 	%r642, %r633, 8;
	and.b32  	%r643, %r642, 4096;
	add.s32 	%r644, %r641, %r643;
	setp.lt.u32 	%p223, %r644, 258549;
	@%p223 bra 	$L__BB0_374;
	mov.f32 	%f477, 0f00000000;
	// begin inline asm
	{  cvt.rn.f16.f32 %rs1340, %f477;}

	// end inline asm
	bra.uni 	$L__BB0_375;
$L__BB0_374:
	ld.param.u64 	%rd164, [_Z15gemm_hybrid_nnnP6__halfS0_S0__param_0];
	shl.b32 	%r645, %r804, 4;
	mov.u32 	%r646, %tid.x;
	shl.b32 	%r647, %r646, 7;
	and.b32  	%r648, %r647, 122880;
	add.s32 	%r649, %r645, %r648;
	shl.b32 	%r650, %r803, 5;
	mov.u32 	%r651, %ctaid.x;
	shl.b32 	%r652, %r651, 15;
	add.s32 	%r653, %r650, %r652;
	add.s32 	%r654, %r649, %r653;
	shl.b32 	%r655, %r646, 8;
	and.b32  	%r656, %r655, 4096;
	add.s32 	%r657, %r654, %r656;
	add.s32 	%r658, %r657, 3584;
	cvta.to.global.u64 	%rd103, %rd164;
	mul.wide.u32 	%rd104, %r658, 2;
	add.s64 	%rd105, %rd103, %rd104;
	ld.global.u16 	%rs1340, [%rd105+22];
$L__BB0_375:
	shl.b32 	%r659, %r804, 4;
	mov.u32 	%r660, %tid.x;
	shl.b32 	%r661, %r660, 7;
	and.b32  	%r662, %r661, 122880;
	add.s32 	%r663, %r659, %r662;
	shl.b32 	%r664, %r803, 5;
	mov.u32 	%r665, %ctaid.x;
	shl.b32 	%r666, %r665, 15;
	add.s32 	%r667, %r664, %r666;
	add.s32 	%r668, %r663, %r667;
	shl.b32 	%r669, %r660, 8;
	and.b32  	%r670, %r669, 4096;
	add.s32 	%r671, %r668, %r670;
	setp.lt.u32 	%p224, %r671, 258548;
	@%p224 bra 	$L__BB0_377;
	mov.f32 	%f478, 0f00000000;
	// begin inline asm
	{  cvt.rn.f16.f32 %rs1341, %f478;}

	// end inline asm
	bra.uni 	$L__BB0_378;
$L__BB0_377:
	ld.param.u64 	%rd165, [_Z15gemm_hybrid_nnnP6__halfS0_S0__param_0];
	shl.b32 	%r672, %r804, 4;
	mov.u32 	%r673, %tid.x;
	shl.b32 	%r674, %r673, 7;
	and.b32  	%r675, %r674, 122880;
	add.s32 	%r676, %r672, %r675;
	shl.b32 	%r677, %r803, 5;
	mov.u32 	%r678, %ctaid.x;
	shl.b32 	%r679, %r678, 15;
	add.s32 	%r680, %r677, %r679;
	add.s32 	%r681, %r676, %r680;
	shl.b32 	%r682, %r673, 8;
	and.b32  	%r683, %r682, 4096;
	add.s32 	%r684, %r681, %r683;
	add.s32 	%r685, %r684, 3584;
	cvta.to.global.u64 	%rd106, %rd165;
	mul.wide.u32 	%rd107, %r685, 2;
	add.s64 	%rd108, %rd106, %rd107;
	ld.global.u16 	%rs1341, [%rd108+24];
$L__BB0_378:
	shl.b32 	%r686, %r804, 4;
	mov.u32 	%r687, %tid.x;
	shl.b32 	%r688, %r687, 7;
	and.b32  	%r689, %r688, 122880;
	add.s32 	%r690, %r686, %r689;
	shl.b32 	%r691, %r803, 5;
	mov.u32 	%r692, %ctaid.x;
	shl.b32 	%r693, %r692, 15;
	add.s32 	%r694, %r691, %r693;
	add.s32 	%r695, %r690, %r694;
	shl.b32 	%r696, %r687, 8;
	and.b32  	%r697, %r696, 4096;
	add.s32 	%r698, %r695, %r697;
	setp.lt.u32 	%p225, %r698, 258547;
	@%p225 bra 	$L__BB0_380;
	mov.f32 	%f479, 0f00000000;
	// begin inline asm
	{  cvt.rn.f16.f32 %rs1342, %f479;}

	// end inline asm
	bra.uni 	$L__BB0_381;
$L__BB0_380:
	ld.param.u64 	%rd166, [_Z15gemm_hybrid_nnnP6__halfS0_S0__param_0];
	shl.b32 	%r699, %r804, 4;
	mov.u32 	%r700, %tid.x;
	shl.b32 	%r701, %r700, 7;
	and.b32  	%r702, %r701, 122880;
	add.s32 	%r703, %r699, %r702;
	shl.b32 	%r704, %r803, 5;
	mov.u32 	%r705, %ctaid.x;
	shl.b32 	%r706, %r705, 15;
	add.s32 	%r707, %r704, %r706;
	add.s32 	%r708, %r703, %r707;
	shl.b32 	%r709, %r700, 8;
	and.b32  	%r710, %r709, 4096;
	add.s32 	%r711, %r708, %r710;
	add.s32 	%r712, %r711, 3584;
	cvta.to.global.u64 	%rd109, %rd166;
	mul.wide.u32 	%rd110, %r712, 2;
	add.s64 	%rd111, %rd109, %rd110;
	ld.global.u16 	%rs1342, [%rd111+26];
$L__BB0_381:
	shl.b32 	%r713, %r804, 4;
	mov.u32 	%r714, %tid.x;
	shl.b32 	%r715, %r714, 7;
	and.b32  	%r716, %r715, 122880;
	add.s32 	%r717, %r713, %r716;
	shl.b32 	%r718, %r803, 5;
	mov.u32 	%r719, %ctaid.x;
	shl.b32 	%r720, %r719, 15;
	add.s32 	%r721, %r718, %r720;
	add.s32 	%r722, %r717, %r721;
	shl.b32 	%r723, %r714, 8;
	and.b32  	%r724, %r723, 4096;
	add.s32 	%r725, %r722, %r724;
	setp.lt.u32 	%p226, %r725, 258546;
	@%p226 bra 	$L__BB0_383;
	mov.f32 	%f480, 0f00000000;
	// begin inline asm
	{  cvt.rn.f16.f32 %rs1343, %f480;}

	// end inline asm
	bra.uni 	$L__BB0_384;
$L__BB0_383:
	ld.param.u64 	%rd167, [_Z15gemm_hybrid_nnnP6__halfS0_S0__param_0];
	shl.b32 	%r726, %r804, 4;
	mov.u32 	%r727, %tid.x;
	shl.b32 	%r728, %r727, 7;
	and.b32  	%r729, %r728, 122880;
	add.s32 	%r730, %r726, %r729;
	shl.b32 	%r731, %r803, 5;
	mov.u32 	%r732, %ctaid.x;
	shl.b32 	%r733, %r732, 15;
	add.s32 	%r734, %r731, %r733;
	add.s32 	%r735, %r730, %r734;
	shl.b32 	%r736, %r727, 8;
	and.b32  	%r737, %r736, 4096;
	add.s32 	%r738, %r735, %r737;
	add.s32 	%r739, %r738, 3584;
	cvta.to.global.u64 	%rd112, %rd167;
	mul.wide.u32 	%rd113, %r739, 2;
	add.s64 	%rd114, %rd112, %rd113;
	ld.global.u16 	%rs1343, [%rd114+28];
$L__BB0_384:
	shl.b32 	%r740, %r804, 4;
	mov.u32 	%r741, %tid.x;
	shl.b32 	%r742, %r741, 7;
	and.b32  	%r743, %r742, 122880;
	add.s32 	%r744, %r740, %r743;
	shl.b32 	%r745, %r803, 5;
	mov.u32 	%r746, %ctaid.x;
	shl.b32 	%r747, %r746, 15;
	add.s32 	%r748, %r745, %r747;
	add.s32 	%r749, %r744, %r748;
	shl.b32 	%r750, %r741, 8;
	and.b32  	%r751, %r750, 4096;
	add.s32 	%r752, %r749, %r751;
	setp.lt.u32 	%p227, %r752, 258545;
	@%p227 bra 	$L__BB0_386;
	mov.f32 	%f481, 0f00000000;
	// begin inline asm
	{  cvt.rn.f16.f32 %rs1344, %f481;}

	// end inline asm
	bra.uni 	$L__BB0_387;
$L__BB0_386:
	ld.param.u64 	%rd168, [_Z15gemm_hybrid_nnnP6__halfS0_S0__param_0];
	shl.b32 	%r753, %r804, 4;
	mov.u32 	%r754, %tid.x;
	shl.b32 	%r755, %r754, 7;
	and.b32  	%r756, %r755, 122880;
	add.s32 	%r757, %r753, %r756;
	shl.b32 	%r758, %r803, 5;
	mov.u32 	%r759, %ctaid.x;
	shl.b32 	%r760, %r759, 15;
	add.s32 	%r761, %r758, %r760;
	add.s32 	%r762, %r757, %r761;
	shl.b32 	%r763, %r754, 8;
	and.b32  	%r764, %r763, 4096;
	add.s32 	%r765, %r762, %r764;
	add.s32 	%r766, %r765, 3584;
	cvta.to.global.u64 	%rd115, %rd168;
	mul.wide.u32 	%rd116, %r766, 2;
	add.s64 	%rd117, %rd115, %rd116;
	ld.global.u16 	%rs1344, [%rd117+30];
$L__BB0_387:
	ld.param.u64 	%rd170, [_Z15gemm_hybrid_nnnP6__halfS0_S0__param_1];
	shl.b32 	%r767, %r803, 14;
	mov.u32 	%r768, %ctaid.y;
	shl.b32 	%r769, %r768, 5;
	add.s32 	%r770, %r767, %r769;
	mov.u32 	%r771, %tid.x;
	and.b32  	%r772, %r771, 15;
	or.b32  	%r773, %r770, %r772;
	add.s32 	%r8, %r773, %r6;
	setp.gt.u32 	%p228, %r8, 262143;
	cvta.to.global.u64 	%rd118, %rd170;
	mul.wide.u32 	%rd119, %r8, 2;
	add.s64 	%rd9, %rd118, %rd119;
	@%p228 bra 	$L__BB0_389;
	ld.global.u16 	%rs1345, [%rd9];
	bra.uni 	$L__BB0_390;
$L__BB0_389:
	mov.f32 	%f482, 0f00000000;
	// begin inline asm
	{  cvt.rn.f16.f32 %rs1345, %f482;}

	// end inline asm
$L__BB0_390:
	setp.lt.u32 	%p229, %r8, 261632;
	@%p229 bra 	$L__BB0_392;
	mov.f32 	%f483, 0f00000000;
	// begin inline asm
	{  cvt.rn.f16.f32 %rs1346, %f483;}

	// end inline asm
	bra.uni 	$L__BB0_393;
$L__BB0_392:
	ld.global.u16 	%rs1346, [%rd9+1024];
$L__BB0_393:
	setp.lt.u32 	%p230, %r8, 261120;
	@%p230 bra 	$L__BB0_395;
	mov.f32 	%f484, 0f00000000;
	// begin inline asm
	{  cvt.rn.f16.f32 %rs1347, %f484;}

	// end inline asm
	bra.uni 	$L__BB0_396;
$L__BB0_395:
	ld.global.u16 	%rs1347, [%rd9+2048];
$L__BB0_396:
	setp.lt.u32 	%p231, %r8, 260608;
	@%p231 bra 	$L__BB0_398;
	mov.f32 	%f485, 0f00000000;
	// begin inline asm
	{  cvt.rn.f16.f32 %rs1348, %f485;}

	// end inline asm
	bra.uni 	$L__BB0_399;
$L__BB0_398:
	ld.global.u16 	%rs1348, [%rd9+3072];
$L__BB0_399:
	setp.lt.u32 	%p232, %r8, 260096;
	@%p232 bra 	$L__BB0_401;
	mov.f32 	%f486, 0f00000000;
	// begin inline asm
	{  cvt.rn.f16.f32 %rs1349, %f486;}

	// end inline asm
	bra.uni 	$L__BB0_402;
$L__BB0_401:
	ld.global.u16 	%rs1349, [%rd9+4096];
$L__BB0_402:
	setp.lt.u32 	%p233, %r8, 259584;
	@%p233 bra 	$L__BB0_404;
	mov.f32 	%f487, 0f00000000;
	// begin inline asm
	{  cvt.rn.f16.f32 %rs1350, %f487;}

	// end inline asm
	bra.uni 	$L__BB0_405;
$L__BB0_404:
	ld.global.u16 	%rs1350, [%rd9+5120];
$L__BB0_405:
	setp.lt.u32 	%p234, %r8, 259072;
	@%p234 bra 	$L__BB0_407;
	mov.f32 	%f488, 0f00000000;
	// begin inline asm
	{  cvt.rn.f16.f32 %rs1351, %f488;}

	// end inline asm
	bra.uni 	$L__BB0_408;
$L__BB0_407:
	ld.global.u16 	%rs1351, [%rd9+6144];
$L__BB0_408:
	setp.lt.u32 	%p235, %r8, 258560;
	@%p235 bra 	$L__BB0_410;
	mov.f32 	%f489, 0f00000000;
	// begin inline asm
	{  cvt.rn.f16.f32 %rs1352, %f489;}

	// end inline asm
	bra.uni 	$L__BB0_411;
$L__BB0_410:
	ld.global.u16 	%rs1352, [%rd9+7168];
$L__BB0_411:
	setp.lt.u32 	%p236, %r8, 258048;
	@%p236 bra 	$L__BB0_413;
	mov.f32 	%f490, 0f00000000;
	// begin inline asm
	{  cvt.rn.f16.f32 %rs1353, %f490;}

	// end inline asm
	bra.uni 	$L__BB0_414;
$L__BB0_413:
	ld.global.u16 	%rs1353, [%rd9+8192];
$L__BB0_414:
	setp.lt.u32 	%p237, %r8, 257536;
	@%p237 bra 	$L__BB0_416;
	mov.f32 	%f491, 0f00000000;
	// begin inline asm
	{  cvt.rn.f16.f32 %rs1354, %f491;}

	// end inline asm
	bra.uni 	$L__BB0_417;
$L__BB0_416:
	ld.global.u16 	%rs1354, [%rd9+9216];
$L__BB0_417:
	setp.lt.u32 	%p238, %r8, 257024;
	@%p238 bra 	$L__BB0_419;
	mov.f32 	%f492, 0f00000000;
	// begin inline asm
	{  cvt.rn.f16.f32 %rs1355, %f492;}

	// end inline asm
	bra.uni 	$L__BB0_420;
$L__BB0_419:
	ld.global.u16 	%rs1355, [%rd9+10240];
$L__BB0_420:
	setp.lt.u32 	%p239, %r8, 256512;
	@%p239 bra 	$L__BB0_422;
	mov.f32 	%f493, 0f00000000;
	// begin inline asm
	{  cvt.rn.f16.f32 %rs1356, %f493;}

	// end inline asm
	bra.uni 	$L__BB0_423;
$L__BB0_422:
	ld.global.u16 	%rs1356, [%rd9+11264];
$L__BB0_423:
	setp.lt.u32 	%p240, %r8, 256000;
	@%p240 bra 	$L__BB0_425;
	mov.f32 	%f494, 0f00000000;
	// begin inline asm
	{  cvt.rn.f16.f32 %rs1357, %f494;}

	// end inline asm
	bra.uni 	$L__BB0_426;
$L__BB0_425:
	ld.global.u16 	%rs1357, [%rd9+12288];
$L__BB0_426:
	setp.lt.u32 	%p241, %r8, 255488;
	@%p241 bra 	$L__BB0_428;
	mov.f32 	%f495, 0f00000000;
	// begin inline asm
	{  cvt.rn.f16.f32 %rs1358, %f495;}

	// end inline asm
	bra.uni 	$L__BB0_429;
$L__BB0_428:
	ld.global.u16 	%rs1358, [%rd9+13312];
$L__BB0_429:
	setp.lt.u32 	%p242, %r8, 254976;
	@%p242 bra 	$L__BB0_431;
	mov.f32 	%f496, 0f00000000;
	// begin inline asm
	{  cvt.rn.f16.f32 %rs1359, %f496;}

	// end inline asm
	bra.uni 	$L__BB0_432;
$L__BB0_431:
	ld.global.u16 	%rs1359, [%rd9+14336];
$L__BB0_432:
	setp.lt.u32 	%p243, %r8, 254464;
	@%p243 bra 	$L__BB0_434;
	mov.f32 	%f497, 0f00000000;
	// begin inline asm
	{  cvt.rn.f16.f32 %rs1360, %f497;}

	// end inline asm
	bra.uni 	$L__BB0_435;
$L__BB0_434:
	ld.global.u16 	%rs1360, [%rd9+15360];
$L__BB0_435:
	// begin inline asm
	{  cvt.f32.f16 %f498, %rs1217;}

	// end inline asm
	// begin inline asm
	{  cvt.f32.f16 %f499, %rs1345;}

	// end inline asm
	fma.rn.f32 	%f642, %f498, %f499, %f786;
	// begin inline asm
	{  cvt.f32.f16 %f500, %rs1218;}

	// end inline asm
	// begin inline asm
	{  cvt.f32.f16 %f501, %rs1346;}

	// end inline asm
	fma.rn.f32 	%f643, %f500, %f501, %f642;
	// begin inline asm
	{  cvt.f32.f16 %f502, %rs1219;}

	// end inline asm
	// begin inline asm
	{  cvt.f32.f16 %f503, %rs1347;}

	// end inline asm
	fma.rn.f32 	%f644, %f502, %f503, %f643;
	// begin inline asm
	{  cvt.f32.f16 %f504, %rs1220;}

	// end inline asm
	// begin inline asm
	{  cvt.f32.f16 %f505, %rs1348;}

	// end inline asm
	fma.rn.f32 	%f645, %f504, %f505, %f644;
	// begin inline asm
	{  cvt.f32.f16 %f506, %rs1221;}

	// end inline asm
	// begin inline asm
	{  cvt.f32.f16 %f507, %rs1349;}

	// end inline asm
	fma.rn.f32 	%f646, %f506, %f507, %f645;
	// begin inline asm
	{  cvt.f32.f16 %f508, %rs1222;}

	// end inline asm
	// begin inline asm
	{  cvt.f32.f16 %f509, %rs1350;}

	// end inline asm
	fma.rn.f32 	%f647, %f508, %f509, %f646;
	// begin inline asm
	{  cvt.f32.f16 %f510, %rs1223;}

	// end inline asm
	// begin inline asm
	{  cvt.f32.f16 %f511, %rs1351;}

	// end inline asm
	fma.rn.f32 	%f648, %f510, %f511, %f647;
	// begin inline asm
	{  cvt.f32.f16 %f512, %rs1224;}

	// end inline asm
	// begin inline asm
	{  cvt.f32.f16 %f513, %rs1352;}

	// end inline asm
	fma.rn.f32 	%f649, %f512, %f513, %f648;
	// begin inline asm
	{  cvt.f32.f16 %f514, %rs1225;}

	// end inline asm
	// begin inline asm
	{  cvt.f32.f16 %f515, %rs1353;}

	// end inline asm
	fma.rn.f32 	%f650, %f514, %f515, %f649;
	// begin inline asm
	{  cvt.f32.f16 %f516, %rs1226;}

	// end inline asm
	// begin inline asm
	{  cvt.f32.f16 %f517, %rs1354;}

	// end inline asm
	fma.rn.f32 	%f651, %f516, %f517, %f650;
	// begin inline asm
	{  cvt.f32.f16 %f518, %rs1227;}

	// end inline asm
	// begin inline asm
	{  cvt.f32.f16 %f519, %rs1355;}

	// end inline asm
	fma.rn.f32 	%f652, %f518, %f519, %f651;
	// begin inline asm
	{  cvt.f32.f16 %f520, %rs1228;}

	// end inline asm
	// begin inline asm
	{  cvt.f32.f16 %f521, %rs1356;}

	// end inline asm
	fma.rn.f32 	%f653, %f520, %f521, %f652;
	// begin inline asm
	{  cvt.f32.f16 %f522, %rs1229;}

	// end inline asm
	// begin inline asm
	{  cvt.f32.f16 %f523, %rs1357;}

	// end inline asm
	fma.rn.f32 	%f654, %f522, %f523, %f653;
	// begin inline asm
	{  cvt.f32.f16 %f524, %rs1230;}

	// end inline asm
	// begin inline asm
	{  cvt.f32.f16 %f525, %rs1358;}

	// end inline asm
	fma.rn.f32 	%f655, %f524, %f525, %f654;
	// begin inline asm
	{  cvt.f32.f16 %f526, %rs1231;}

	// end inline asm
	// begin inline asm
	{  cvt.f32.f16 %f527, %rs1359;}

	// end inline asm
	fma.rn.f32 	%f656, %f526, %f527, %f655;
	// begin inline asm
	{  cvt.f32.f16 %f528, %rs1232;}

	// end inline asm
	// begin inline asm
	{  cvt.f32.f16 %f529, %rs1360;}

	// end inline asm
	fma.rn.f32 	%f786, %f528, %f529, %f656;
	// begin inline asm
	{  cvt.f32.f16 %f530, %rs1233;}

	// end inline asm
	fma.rn.f32 	%f657, %f530, %f499, %f787;
	// begin inline asm
	{  cvt.f32.f16 %f531, %rs1234;}

	// end inline asm
	fma.rn.f32 	%f658, %f531, %f501, %f657;
	// begin inline asm
	{  cvt.f32.f16 %f532, %rs1235;}

	// end inline asm
	fma.rn.f32 	%f659, %f532, %f503, %f658;
	// begin inline asm
	{  cvt.f32.f16 %f533, %rs1236;}

	// end inline asm
	fma.rn.f32 	%f660, %f533, %f505, %f659;
	// begin inline asm
	{  cvt.f32.f16 %f534, %rs1237;}

	// end inline asm
	fma.rn.f32 	%f661, %f534, %f507, %f660;
	// begin inline asm
	{  cvt.f32.f16 %f535, %rs1238;}

	// end inline asm
	fma.rn.f32 	%f662, %f535, %f509, %f661;
	// begin inline asm
	{  cvt.f32.f16 %f536, %rs1239;}

	// end inline asm
	fma.rn.f32 	%f663, %f536, %f511, %f662;
	// begin inline asm
	{  cvt.f32.f16 %f537, %rs1240;}

	// end inline asm
	fma.rn.f32 	%f664, %f537, %f513, %f663;
	// begin inline asm
	{  cvt.f32.f16 %f538, %rs1241;}

	// end inline asm
	fma.rn.f32 	%f665, %f538, %f515, %f664;
	// begin inline asm
	{  cvt.f32.f16 %f539, %rs1242;}

	// end inline asm
	fma.rn.f32 	%f666, %f539, %f517, %f665;
	// begin inline asm
	{  cvt.f32.f16 %f540, %rs1243;}

	// end inline asm
	fma.rn.f32 	%f667, %f540, %f519, %f666;
	// begin inline asm
	{  cvt.f32.f16 %f541, %rs1244;}

	// end inline asm
	fma.rn.f32 	%f668, %f541, %f521, %f667;
	// begin inline asm
	{  cvt.f32.f16 %f542, %rs1245;}

	// end inline asm
	fma.rn.f32 	%f669, %f542, %f523, %f668;
	// begin inline asm
	{  cvt.f32.f16 %f543, %rs1246;}

	// end inline asm
	fma.rn.f32 	%f670, %f543, %f525, %f669;
	// begin inline asm
	{  cvt.f32.f16 %f544, %rs1247;}

	// end inline asm
	fma.rn.f32 	%f671, %f544, %f527, %f670;
	// begin inline asm
	{  cvt.f32.f16 %f545, %rs1248;}

	// end inline asm
	fma.rn.f32 	%f787, %f545, %f529, %f671;
	// begin inline asm
	{  cvt.f32.f16 %f546, %rs1249;}

	// end inline asm
	fma.rn.f32 	%f672, %f546, %f499, %f788;
	// begin inline asm
	{  cvt.f32.f16 %f547, %rs1250;}

	// end inline asm
	fma.rn.f32 	%f673, %f547, %f501, %f672;
	// begin inline asm
	{  cvt.f32.f16 %f548, %rs1251;}

	// end inline asm
	fma.rn.f32 	%f674, %f548, %f503, %f673;
	// begin inline asm
	{  cvt.f32.f16 %f549, %rs1252;}

	// end inline asm
	fma.rn.f32 	%f675, %f549, %f505, %f674;
	// begin inline asm
	{  cvt.f32.f16 %f550, %rs1253;}

	// end inline asm
	fma.rn.f32 	%f676, %f550, %f507, %f675;
	// begin inline asm
	{  cvt.f32.f16 %f551, %rs1254;}

	// end inline asm
	fma.rn.f32 	%f677, %f551, %f509, %f676;
	// begin inline asm
	{  cvt.f32.f16 %f552, %rs1255;}

	// end inline asm
	fma.rn.f32 	%f678, %f552, %f511, %f677;
	// begin inline asm
	{  cvt.f32.f16 %f553, %rs1256;}

	// end inline asm
	fma.rn.f32 	%f679, %f553, %f513, %f678;
	// begin inline asm
	{  cvt.f32.f16 %f554, %rs1257;}

	// end inline asm
	fma.rn.f32 	%f680, %f554, %f515, %f679;
	// begin inline asm
	{  cvt.f32.f16 %f555, %rs1258;}

	// end inline asm
	fma.rn.f32 	%f681, %f555, %f517, %f680;
	// begin inline asm
	{  cvt.f32.f16 %f556, %rs1259;}

	// end inline asm
	fma.rn.f32 	%f682, %f556, %f519, %f681;
	// begin inline asm
	{  cvt.f32.f16 %f557, %rs1260;}

	// end inline asm
	fma.rn.f32 	%f683, %f557, %f521, %f682;
	// begin inline asm
	{  cvt.f32.f16 %f558, %rs1261;}

	// end inline asm
	fma.rn.f32 	%f684, %f558, %f523, %f683;
	// begin inline asm
	{  cvt.f32.f16 %f559, %rs1262;}

	// end inline asm
	fma.rn.f32 	%f685, %f559, %f525, %f684;
	// begin inline asm
	{  cvt.f32.f16 %f560, %rs1263;}

	// end inline asm
	fma.rn.f32 	%f686, %f560, %f527, %f685;
	// begin inline asm
	{  cvt.f32.f16 %f561, %rs1264;}

	// end inline asm
	fma.rn.f32 	%f788, %f561, %f529, %f686;
	// begin inline asm
	{  cvt.f32.f16 %f562, %rs1265;}

	// end inline asm
	fma.rn.f32 	%f687, %f562, %f499, %f789;
	// begin inline asm
	{  cvt.f32.f16 %f563, %rs1266;}

	// end inline asm
	fma.rn.f32 	%f688, %f563, %f501, %f687;
	// begin inline asm
	{  cvt.f32.f16 %f564, %rs1267;}

	// end inline asm
	fma.rn.f32 	%f689, %f564, %f503, %f688;
	// begin inline asm
	{  cvt.f32.f16 %f565, %rs1268;}

	// end inline asm
	fma.rn.f32 	%f690, %f565, %f505, %f689;
	// begin inline asm
	{  cvt.f32.f16 %f566, %rs1269;}

	// end inline asm
	fma.rn.f32 	%f691, %f566, %f507, %f690;
	// begin inline asm
	{  cvt.f32.f16 %f567, %rs1270;}

	// end inline asm
	fma.rn.f32 	%f692, %f567, %f509, %f691;
	// begin inline asm
	{  cvt.f32.f16 %f568, %rs1271;}

	// end inline asm
	fma.rn.f32 	%f693, %f568, %f511, %f692;
	// begin inline asm
	{  cvt.f32.f16 %f569, %rs1272;}

	// end inline asm
	fma.rn.f32 	%f694, %f569, %f513, %f693;
	// begin inline asm
	{  cvt.f32.f16 %f570, %rs1273;}

	// end inline asm
	fma.rn.f32 	%f695, %f570, %f515, %f694;
	// begin inline asm
	{  cvt.f32.f16 %f571, %rs1274;}

	// end inline asm
	fma.rn.f32 	%f696, %f571, %f517, %f695;
	// begin inline asm
	{  cvt.f32.f16 %f572, %rs1275;}

	// end inline asm
	fma.rn.f32 	%f697, %f572, %f519, %f696;
	// begin inline asm
	{  cvt.f32.f16 %f573, %rs1276;}

	// end inline asm
	fma.rn.f32 	%f698, %f573, %f521, %f697;
	// begin inline asm
	{  cvt.f32.f16 %f574, %rs1277;}

	// end inline asm
	fma.rn.f32 	%f699, %f574, %f523, %f698;
	// begin inline asm
	{  cvt.f32.f16 %f575, %rs1278;}

	// end inline asm
	fma.rn.f32 	%f700, %f575, %f525, %f699;
	// begin inline asm
	{  cvt.f32.f16 %f576, %rs1279;}

	// end inline asm
	fma.rn.f32 	%f701, %f576, %f527, %f700;
	// begin inline asm
	{  cvt.f32.f16 %f577, %rs1280;}

	// end inline asm
	fma.rn.f32 	%f789, %f577, %f529, %f701;
	// begin inline asm
	{  cvt.f32.f16 %f578, %rs1281;}

	// end inline asm
	fma.rn.f32 	%f702, %f578, %f499, %f790;
	// begin inline asm
	{  cvt.f32.f16 %f579, %rs1282;}

	// end inline asm
	fma.rn.f32 	%f703, %f579, %f501, %f702;
	// begin inline asm
	{  cvt.f32.f16 %f580, %rs1283;}

	// end inline asm
	fma.rn.f32 	%f704, %f580, %f503, %f703;
	// begin inline asm
	{  cvt.f32.f16 %f581, %rs1284;}

	// end inline asm
	fma.rn.f32 	%f705, %f581, %f505, %f704;
	// begin inline asm
	{  cvt.f32.f16 %f582, %rs1285;}

	// end inline asm
	fma.rn.f32 	%f706, %f582, %f507, %f705;
	// begin inline asm
	{  cvt.f32.f16 %f583, %rs1286;}

	// end inline asm
	fma.rn.f32 	%f707, %f583, %f509, %f706;
	// begin inline asm
	{  cvt.f32.f16 %f584, %rs1287;}

	// end inline asm
	fma.rn.f32 	%f708, %f584, %f511, %f707;
	// begin inline asm
	{  cvt.f32.f16 %f585, %rs1288;}

	// end inline asm
	fma.rn.f32 	%f709, %f585, %f513, %f708;
	// begin inline asm
	{  cvt.f32.f16 %f586, %rs1289;}

	// end inline asm
	fma.rn.f32 	%f710, %f586, %f515, %f709;
	// begin inline asm
	{  cvt.f32.f16 %f587, %rs1290;}

	// end inline asm
	fma.rn.f32 	%f711, %f587, %f517, %f710;
	// begin inline asm
	{  cvt.f32.f16 %f588, %rs1291;}

	// end inline asm
	fma.rn.f32 	%f712, %f588, %f519, %f711;
	// begin inline asm
	{  cvt.f32.f16 %f589, %rs1292;}

	// end inline asm
	fma.rn.f32 	%f713, %f589, %f521, %f712;
	// begin inline asm
	{  cvt.f32.f16 %f590, %rs1293;}

	// end inline asm
	fma.rn.f32 	%f714, %f590, %f523, %f713;
	// begin inline asm
	{  cvt.f32.f16 %f591, %rs1294;}

	// end inline asm
	fma.rn.f32 	%f715, %f591, %f525, %f714;
	// begin inline asm
	{  cvt.f32.f16 %f592, %rs1295;}

	// end inline asm
	fma.rn.f32 	%f716, %f592, %f527, %f715;
	// begin inline asm
	{  cvt.f32.f16 %f593, %rs1296;}

	// end inline asm
	fma.rn.f32 	%f790, %f593, %f529, %f716;
	// begin inline asm
	{  cvt.f32.f16 %f594, %rs1297;}

	// end inline asm
	fma.rn.f32 	%f717, %f594, %f499, %f791;
	// begin inline asm
	{  cvt.f32.f16 %f595, %rs1298;}

	// end inline asm
	fma.rn.f32 	%f718, %f595, %f501, %f717;
	// begin inline asm
	{  cvt.f32.f16 %f596, %rs1299;}

	// end inline asm
	fma.rn.f32 	%f719, %f596, %f503, %f718;
	// begin inline asm
	{  cvt.f32.f16 %f597, %rs1300;}

	// end inline asm
	fma.rn.f32 	%f720, %f597, %f505, %f719;
	// begin inline asm
	{  cvt.f32.f16 %f598, %rs1301;}

	// end inline asm
	fma.rn.f32 	%f721, %f598, %f507, %f720;
	// begin inline asm
	{  cvt.f32.f16 %f599, %rs1302;}

	// end inline asm
	fma.rn.f32 	%f722, %f599, %f509, %f721;
	// begin inline asm
	{  cvt.f32.f16 %f600, %rs1303;}

	// end inline asm
	fma.rn.f32 	%f723, %f600, %f511, %f722;
	// begin inline asm
	{  cvt.f32.f16 %f601, %rs1304;}

	// end inline asm
	fma.rn.f32 	%f724, %f601, %f513, %f723;
	// begin inline asm
	{  cvt.f32.f16 %f602, %rs1305;}

	// end inline asm
	fma.rn.f32 	%f725, %f602, %f515, %f724;
	// begin inline asm
	{  cvt.f32.f16 %f603, %rs1306;}

	// end inline asm
	fma.rn.f32 	%f726, %f603, %f517, %f725;
	// begin inline asm
	{  cvt.f32.f16 %f604, %rs1307;}

	// end inline asm
	fma.rn.f32 	%f727, %f604, %f519, %f726;
	// begin inline asm
	{  cvt.f32.f16 %f605, %rs1308;}

	// end inline asm
	fma.rn.f32 	%f728, %f605, %f521, %f727;
	// begin inline asm
	{  cvt.f32.f16 %f606, %rs1309;}

	// end inline asm
	fma.rn.f32 	%f729, %f606, %f523, %f728;
	// begin inline asm
	{  cvt.f32.f16 %f607, %rs1310;}

	// end inline asm
	fma.rn.f32 	%f730, %f607, %f525, %f729;
	// begin inline asm
	{  cvt.f32.f16 %f608, %rs1311;}

	// end inline asm
	fma.rn.f32 	%f731, %f608, %f527, %f730;
	// begin inline asm
	{  cvt.f32.f16 %f609, %rs1312;}

	// end inline asm
	fma.rn.f32 	%f791, %f609, %f529, %f731;
	// begin inline asm
	{  cvt.f32.f16 %f610, %rs1313;}

	// end inline asm
	fma.rn.f32 	%f732, %f610, %f499, %f792;
	// begin inline asm
	{  cvt.f32.f16 %f611, %rs1314;}

	// end inline asm
	fma.rn.f32 	%f733, %f611, %f501, %f732;
	// begin inline asm
	{  cvt.f32.f16 %f612, %rs1315;}

	// end inline asm
	fma.rn.f32 	%f734, %f612, %f503, %f733;
	// begin inline asm
	{  cvt.f32.f16 %f613, %rs1316;}

	// end inline asm
	fma.rn.f32 	%f735, %f613, %f505, %f734;
	// begin inline asm
	{  cvt.f32.f16 %f614, %rs1317;}

	// end inline asm
	fma.rn.f32 	%f736, %f614, %f507, %f735;
	// begin inline asm
	{  cvt.f32.f16 %f615, %rs1318;}

	// end inline asm
	fma.rn.f32 	%f737, %f615, %f509, %f736;
	// begin inline asm
	{  cvt.f32.f16 %f616, %rs1319;}

	// end inline asm
	fma.rn.f32 	%f738, %f616, %f511, %f737;
	// begin inline asm
	{  cvt.f32.f16 %f617, %rs1320;}

	// end inline asm
	fma.rn.f32 	%f739, %f617, %f513, %f738;
	// begin inline asm
	{  cvt.f32.f16 %f618, %rs1321;}

	// end inline asm
	fma.rn.f32 	%f740, %f618, %f515, %f739;
	// begin inline asm
	{  cvt.f32.f16 %f619, %rs1322;}

	// end inline asm
	fma.rn.f32 	%f741, %f619, %f517, %f740;
	// begin inline asm
	{  cvt.f32.f16 %f620, %rs1323;}

	// end inline asm
	fma.rn.f32 	%f742, %f620, %f519, %f741;
	// begin inline asm
	{  cvt.f32.f16 %f621, %rs1324;}

	// end inline asm
	fma.rn.f32 	%f743, %f621, %f521, %f742;
	// begin inline asm
	{  cvt.f32.f16 %f622, %rs1325;}

	// end inline asm
	fma.rn.f32 	%f744, %f622, %f523, %f743;
	// begin inline asm
	{  cvt.f32.f16 %f623, %rs1326;}

	// end inline asm
	fma.rn.f32 	%f745, %f623, %f525, %f744;
	// begin inline asm
	{  cvt.f32.f16 %f624, %rs1327;}

	// end inline asm
	fma.rn.f32 	%f746, %f624, %f527, %f745;
	// begin inline asm
	{  cvt.f32.f16 %f625, %rs1328;}

	// end inline asm
	fma.rn.f32 	%f792, %f625, %f529, %f746;
	// begin inline asm
	{  cvt.f32.f16 %f626, %rs1329;}

	// end inline asm
	fma.rn.f32 	%f747, %f626, %f499, %f793;
	// begin inline asm
	{  cvt.f32.f16 %f627, %rs1330;}

	// end inline asm
	fma.rn.f32 	%f748, %f627, %f501, %f747;
	// begin inline asm
	{  cvt.f32.f16 %f628, %rs1331;}

	// end inline asm
	fma.rn.f32 	%f749, %f628, %f503, %f748;
	// begin inline asm
	{  cvt.f32.f16 %f629, %rs1332;}

	// end inline asm
	fma.rn.f32 	%f750, %f629, %f505, %f749;
	// begin inline asm
	{  cvt.f32.f16 %f630, %rs1333;}

	// end inline asm
	fma.rn.f32 	%f751, %f630, %f507, %f750;
	// begin inline asm
	{  cvt.f32.f16 %f631, %rs1334;}

	// end inline asm
	fma.rn.f32 	%f752, %f631, %f509, %f751;
	// begin inline asm
	{  cvt.f32.f16 %f632, %rs1335;}

	// end inline asm
	fma.rn.f32 	%f753, %f632, %f511, %f752;
	// begin inline asm
	{  cvt.f32.f16 %f633, %rs1336;}

	// end inline asm
	fma.rn.f32 	%f754, %f633, %f513, %f753;
	// begin inline asm
	{  cvt.f32.f16 %f634, %rs1337;}

	// end inline asm
	fma.rn.f32 	%f755, %f634, %f515, %f754;
	// begin inline asm
	{  cvt.f32.f16 %f635, %rs1338;}

	// end inline asm
	fma.rn.f32 	%f756, %f635, %f517, %f755;
	// begin inline asm
	{  cvt.f32.f16 %f636, %rs1339;}

	// end inline asm
	fma.rn.f32 	%f757, %f636, %f519, %f756;
	// begin inline asm
	{  cvt.f32.f16 %f637, %rs1340;}

	// end inline asm
	fma.rn.f32 	%f758, %f637, %f521, %f757;
	// begin inline asm
	{  cvt.f32.f16 %f638, %rs1341;}

	// end inline asm
	fma.rn.f32 	%f759, %f638, %f523, %f758;
	// begin inline asm
	{  cvt.f32.f16 %f639, %rs1342;}

	// end inline asm
	fma.rn.f32 	%f760, %f639, %f525, %f759;
	// begin inline asm
	{  cvt.f32.f16 %f640, %rs1343;}

	// end inline asm
	fma.rn.f32 	%f761, %f640, %f527, %f760;
	// begin inline asm
	{  cvt.f32.f16 %f641, %rs1344;}

	// end inline asm
	fma.rn.f32 	%f793, %f641, %f529, %f761;
	bra.uni 	$L__BB0_725;
$L__BB0_436:
	add.s32 	%r28, %r5, %r3;
	shl.b32 	%r29, %r4, 8;
	and.b32  	%r30, %r29, 7168;
	add.s32 	%r9, %r28, %r30;
	setp.gt.u32 	%p4, %r9, 262143;
	mul.wide.u32 	%rd17, %r9, 2;
	add.s64 	%rd10, %rd1, %rd17;
	@%p4 bra 	$L__BB0_438;
	ld.global.u16 	%rs1361, [%rd10];
	bra.uni 	$L__BB0_439;
$L__BB0_438:
	mov.f32 	%f42, 0f00000000;
	// begin inline asm
	{  cvt.rn.f16.f32 %rs1361, %f42;}

	// end inline asm
$L__BB0_439:
	setp.lt.u32 	%p5, %r9, 262143;
	@%p5 bra 	$L__BB0_441;
	mov.f32 	%f43, 0f00000000;
	// begin inline asm
	{  cvt.rn.f16.f32 %rs1362, %f43;}

	// end inline asm
	bra.uni 	$L__BB0_442;
$L__BB0_441:
	ld.global.u16 	%rs1362, [%rd10+2];
$L__BB0_442:
	setp.lt.u32 	%p6, %r9, 262142;
	@%p6 bra 	$L__BB0_444;
	mov.f32 	%f44, 0f00000000;
	// begin inline asm
	{  cvt.rn.f16.f32 %rs1363, %f44;}

	// end inline asm
	bra.uni 	$L__BB0_445;
$L__BB0_444:
	ld.global.u16 	%rs1363, [%rd10+4];
$L__BB0_445:
	setp.lt.u32 	%p7, %r9, 262141;
	@%p7 bra 	$L__BB0_447;
	mov.f32 	%f45, 0f00000000;
	// begin inline asm
	{  cvt.rn.f16.f32 %rs1364, %f45;}

	// end inline asm
	bra.uni 	$L__BB0_448;
$L__BB0_447:
	ld.global.u16 	%rs1364, [%rd10+6];
$L__BB0_448:
	setp.lt.u32 	%p8, %r9, 262140;
	@%p8 bra 	$L__BB0_450;
	mov.f32 	%f46, 0f00000000;
	// begin inline asm
	{  cvt.rn.f16.f32 %rs1365, %f46;}

	// end inline asm
	bra.uni 	$L__BB0_451;
$L__BB0_450:
	ld.global.u16 	%rs1365, [%rd10+8];
$L__BB0_451:
	setp.lt.u32 	%p9, %r9, 262139;
	@%p9 bra 	$L__BB0_453;
	mov.f32 	%f47, 0f00000000;
	// begin inline asm
	{  cvt.rn.f16.f32 %rs1366, %f47;}

	// end inline asm
	bra.uni 	$L__BB0_454;
$L__BB0_453:
	ld.global.u16 	%rs1366, [%rd10+10];
$L__BB0_454:
	setp.lt.u32 	%p10, %r9, 262138;
	@%p10 bra 	$L__BB0_456;
	mov.f32 	%f48, 0f00000000;
	// begin inline asm
	{  cvt.rn.f16.f32 %rs1367, %f48;}

	// end inline asm
	bra.uni 	$L__BB0_457;
$L__BB0_456:
	ld.global.u16 	%rs1367, [%rd10+12];
$L__BB0_457:
	setp.lt.u32 	%p11, %r9, 262137;
	@%p11 bra 	$L__BB0_459;
	mov.f32 	%f49, 0f00000000;
	// begin inline asm
	{  cvt.rn.f16.f32 %rs1368, %f49;}

	// end inline asm
	bra.uni 	$L__BB0_460;
$L__BB0_459:
	ld.global.u16 	%rs1368, [%rd10+14];
$L__BB0_460:
	setp.lt.u32 	%p12, %r9, 262136;
	@%p12 bra 	$L__BB0_462;
	mov.f32 	%f50, 0f00000000;
	// begin inline asm
	{  cvt.rn.f16.f32 %rs1369, %f50;}

	// end inline asm
	bra.uni 	$L__BB0_463;
$L__BB0_462:
	ld.global.u16 	%rs1369, [%rd10+16];
$L__BB0_463:
	setp.lt.u32 	%p13, %r9, 262135;
	@%p13 bra 	$L__BB0_465;
	mov.f32 	%f51, 0f00000000;
	// begin inline asm
	{  cvt.rn.f16.f32 %rs1370, %f51;}

	// end inline asm
	bra.uni 	$L__BB0_466;
$L__BB0_465:
	ld.global.u16 	%rs1370, [%rd10+18];
$L__BB0_466:
	setp.lt.u32 	%p14, %r9, 262134;
	@%p14 bra 	$L__BB0_468;
	mov.f32 	%f52, 0f00000000;
	// begin inline asm
	{  cvt.rn.f16.f32 %rs1371, %f52;}

	// end inline asm
	bra.uni 	$L__BB0_469;
$L__BB0_468:
	ld.global.u16 	%rs1371, [%rd10+20];
$L__BB0_469:
	setp.lt.u32 	%p15, %r9, 262133;
	@%p15 bra 	$L__BB0_471;
	mov.f32 	%f53, 0f00000000;
	// begin inline asm
	{  cvt.rn.f16.f32 %rs1372, %f53;}

	// end inline asm
	bra.uni 	$L__BB0_472;
$L__BB0_471:
	ld.global.u16 	%rs1372, [%rd10+22];
$L__BB0_472:
	setp.lt.u32 	%p16, %r9, 262132;
	@%p16 bra 	$L__BB0_474;
	mov.f32 	%f54, 0f00000000;
	// begin inline asm
	{  cvt.rn.f16.f32 %rs1373, %f54;}

	// end inline asm
	bra.uni 	$L__BB0_475;
$L__BB0_474:
	ld.global.u16 	%rs1373, [%rd10+24];
$L__BB0_475:
	setp.lt.u32 	%p17, %r9, 262131;
	@%p17 bra 	$L__BB0_477;
	mov.f32 	%f55, 0f00000000;
	// begin inline asm
	{  cvt.rn.f16.f32 %rs1374, %f55;}

	// end inline asm
	bra.uni 	$L__BB0_478;
$L__BB0_477:
	ld.global.u16 	%rs1374, [%rd10+26];
$L__BB0_478:
	setp.lt.u32 	%p18, %r9, 262130;
	@%p18 bra 	$L__BB0_480;
	mov.f32 	%f56, 0f00000000;
	// begin inline asm
	{  cvt.rn.f16.f32 %rs1375, %f56;}

	// end inline asm
	bra.uni 	$L__BB0_481;
$L__BB0_480:
	ld.global.u16 	%rs1375, [%rd10+28];
$L__BB0_481:
	setp.lt.u32 	%p19, %r9, 262129;
	@%p19 bra 	$L__BB0_483;
	mov.f32 	%f57, 0f00000000;
	// begin inline asm
	{  cvt.rn.f16.f32 %rs1376, %f57;}

	// end inline asm
	bra.uni 	$L__BB0_484;
$L__BB0_483:
	ld.global.u16 	%rs1376, [%rd10+30];
$L__BB0_484:
	add.s32 	%r31, %r9, 512;
	setp.lt.u32 	%p20, %r9, 261632;
	mul.wide.u32 	%rd18, %r31, 2;
	add.s64 	%rd11, %rd1, %rd18;
	@%p20 bra 	$L__BB0_486;
	mov.f32 	%f58, 0f00000000;
	// begin inline asm
	{  cvt.rn.f16.f32 %rs1377, %f58;}

	// end inline asm
	bra.uni 	$L__BB0_487;
$L__BB0_486:
	ld.global.u16 	%rs1377, [%rd11];
$L__BB0_487:
	setp.lt.u32 	%p21, %r9, 261631;
	@%p21 bra 	$L__BB0_489;
	mov.f32 	%f59, 0f00000000;
	// begin inline asm
	{  cvt.rn.f16.f32 %rs1378, %f59;}

	// end inline asm
	bra.uni 	$L__BB0_490;
$L__BB0_489:
	ld.global.u16 	%rs1378, [%rd11+2];
$L__BB0_490:
	setp.lt.u32 	%p22, %r9, 261630;
	@%p22 bra 	$L__BB0_492;
	mov.f32 	%f60, 0f00000000;
	// begin inline asm
	{  cvt.rn.f16.f32 %rs1379, %f60;}

	// end inline asm
	bra.uni 	$L__BB0_493;
$L__BB0_492:
	ld.global.u16 	%rs1379, [%rd11+4];
$L__BB0_493:
	setp.lt.u32 	%p23, %r9, 261629;
	@%p23 bra 	$L__BB0_495;
	mov.f32 	%f61, 0f00000000;
	// begin inline asm
	{  cvt.rn.f16.f32 %rs1380, %f61;}

	// end inline asm
	bra.uni 	$L__BB0_496;
$L__BB0_495:
	ld.global.u16 	%rs1380, [%rd11+6];
$L__BB0_496:
	setp.lt.u32 	%p24, %r9, 261628;
	@%p24 bra 	$L__BB0_498;
	mov.f32 	%f62, 0f00000000;
	// begin inline asm
	{  cvt.rn.f16.f32 %rs1381, %f62;}

	// end inline asm
	bra.uni 	$L__BB0_499;
$L__BB0_498:
	ld.global.u16 	%rs1381, [%rd11+8];
$L__BB0_499:
	setp.lt.u32 	%p25, %r9, 261627;
	@%p25 bra 	$L__BB0_501;
	mov.f32 	%f63, 0f00000000;
	// begin inline asm
	{  cvt.rn.f16.f32 %rs1382, %f63;}

	// end inline asm
	bra.uni 	$L__BB0_502;
$L__BB0_501:
	ld.global.u16 	%rs1382, [%rd11+10];
$L__BB0_502:
	setp.lt.u32 	%p26, %r9, 261626;
	@%p26 bra 	$L__BB0_504;
	mov.f32 	%f64, 0f00000000;
	// begin inline asm
	{  cvt.rn.f16.f32 %rs1383, %f64;}

	// end inline asm
	bra.uni 	$L__BB0_505;
$L__BB0_504:
	ld.global.u16 	%rs1383, [%rd11+12];
$L__BB0_505:
	setp.lt.u32 	%p27, %r9, 261625;
	@%p27 bra 	$L__BB0_507;
	mov.f32 	%f65, 0f00000000;
	// begin inline asm
	{  cvt.rn.f16.f32 %rs1384, %f65;}

	// end inline asm
	bra.uni 	$L__BB0_508;
$L__BB0_507:
	ld.global.u16 	%rs1384, [%rd11+14];
$L__BB0_508:
	setp.lt.u32 	%p28, %r9, 261624;
	@%p28 bra 	$L__BB0_510;
	mov.f32 	%f66, 0f00000000;
	// begin inline asm
	{  cvt.rn.f16.f32 %rs1385, %f66;}

	// end inline asm
	bra.uni 	$L__BB0_511;
$L__BB0_510:
	ld.global.u16 	%rs1385, [%rd11+16];
$L__BB0_511:
	setp.lt.u32 	%p29, %r9, 261623;
	@%p29 bra 	$L__BB0_513;
	mov.f32 	%f67, 0f00000000;
	// begin inline asm
	{  cvt.rn.f16.f32 %rs1386, %f67;}

	// end inline asm
	bra.uni 	$L__BB0_514;
$L__BB0_513:
	ld.global.u16 	%rs1386, [%rd11+18];
$L__BB0_514:
	setp.lt.u32 	%p30, %r9, 261622;
	@%p30 bra 	$L__BB0_516;
	mov.f32 	%f68, 0f00000000;
	// begin inline asm
	{  cvt.rn.f16.f32 %rs1387, %f68;}

	// end inline asm
	bra.uni 	$L__BB0_517;
$L__BB0_516:
	ld.global.u16 	%rs1387, [%rd11+20];
$L__BB0_517:
	setp.lt.u32 	%p31, %r9, 261621;
	@%p31 bra 	$L__BB0_519;
	mov.f32 	%f69, 0f00000000;
	// begin inline asm
	{  cvt.rn.f16.f32 %rs1388, %f69;}

	// end inline asm
	bra.uni 	$L__BB0_520;
$L__BB0_519:
	ld.global.u16 	%rs1388, [%rd11+22];
$L__BB0_520:
	setp.lt.u32 	%p32, %r9, 261620;
	@%p32 bra 	$L__BB0_522;
	mov.f32 	%f70, 0f00000000;
	// begin inline asm
	{  cvt.rn.f16.f32 %rs1389, %f70;}

	// end inline asm
	bra.uni 	$L__BB0_523;
$L__BB0_522:
	ld.global.u16 	%rs1389, [%rd11+24];
$L__BB0_523:
	setp.lt.u32 	%p33, %r9, 261619;
	@%p33 bra 	$L__BB0_525;
	mov.f32 	%f71, 0f00000000;
	// begin inline asm
	{  cvt.rn.f16.f32 %rs1390, %f71;}

	// end inline asm
	bra.uni 	$L__BB0_526;
$L__BB0_525:
	ld.global.u16 	%rs1390, [%rd11+26];
$L__BB0_526:
	setp.lt.u32 	%p34, %r9, 261618;
	@%p34 bra 	$L__BB0_528;
	mov.f32 	%f72, 0f00000000;
	// begin inline asm
	{  cvt.rn.f16.f32 %rs1391, %f72;}

	// end inline asm
	bra.uni 	$L__BB0_529;
$L__BB0_528:
	ld.global.u16 	%rs1391, [%rd11+28];
$L__BB0_529:
	setp.lt.u32 	%p35, %r9, 261617;
	@%p35 bra 	$L__BB0_531;
	mov.f32 	%f73, 0f00000000;
	// begin inline asm
	{  cvt.rn.f16.f32 %rs1392, %f73;}

	// end inline asm
	bra.uni 	$L__BB0_532;
$L__BB0_531:
	ld.global.u16 	%rs1392, [%rd11+30];
$L__BB0_532:
	ld.param.u64 	%rd169, [_Z15gemm_hybrid_nnnP6__halfS0_S0__param_1];
	shl.b32 	%r32, %r803, 14;
	mov.u32 	%r33, %ctaid.y;
	shl.b32 	%r34, %r33, 5;
	add.s32 	%r35, %r32, %r34;
	shl.b32 	%r36, %r4, 2;
	and.b32  	%r37, %r36, 12;
	or.b32  	%r38, %r35, %r37;
	add.s32 	%r10, %r38, %r6;
	setp.gt.u32 	%p36, %r10, 262143;
	cvta.to.global.u64 	%rd19, %rd169;
	mul.wide.u32 	%rd20, %r10, 2;
	add.s64 	%rd12, %rd19, %rd20;
	@%p36 bra 	$L__BB0_534;
	ld.global.u16 	%rs1393, [%rd12];
	bra.uni 	$L__BB0_535;
$L__BB0_534:
	mov.f32 	%f74, 0f00000000;
	// begin inline asm
	{  cvt.rn.f16.f32 %rs1393, %f74;}

	// end inline asm
$L__BB0_535:
	setp.lt.u32 	%p37, %r10, 262143;
	@%p37 bra 	$L__BB0_537;
	mov.f32 	%f75, 0f00000000;
	// begin inline asm
	{  cvt.rn.f16.f32 %rs1394, %f75;}

	// end inline asm
	bra.uni 	$L__BB0_538;
$L__BB0_537:
	ld.global.u16 	%rs1394, [%rd12+2];
$L__BB0_538:
	setp.lt.u32 	%p38, %r10, 262142;
	@%p38 bra 	$L__BB0_540;
	mov.f32 	%f76, 0f00000000;
	// begin inline asm
	{  cvt.rn.f16.f32 %rs1395, %f76;}

	// end inline asm
	bra.uni 	$L__BB0_541;
$L__BB0_540:
	ld.global.u16 	%rs1395, [%rd12+4];
$L__BB0_541:
	setp.lt.u32 	%p39, %r10, 262141;
	@%p39 bra 	$L__BB0_543;
	mov.f32 	%f77, 0f00000000;
	// begin inline asm
	{  cvt.rn.f16.f32 %rs1396, %f77;}

	// end inline asm
	bra.uni 	$L__BB0_544;
$L__BB0_543:
	ld.global.u16 	%rs1396, [%rd12+6];
$L__BB0_544:
	setp.lt.u32 	%p40, %r10, 261632;
	@%p40 bra 	$L__BB0_546;
	mov.f32 	%f78, 0f00000000;
	// begin inline asm
	{  cvt.rn.f16.f32 %rs1397, %f78;}

	// end inline asm
	bra.uni 	$L__BB0_547;
$L__BB0_546:
	ld.global.u16 	%rs1397, [%rd12+1024];
$L__BB0_547:
	setp.lt.u32 	%p41, %r10, 261631;
	@%p41 bra 	$L__BB0_549;
	mov.f32 	%f79, 0f00000000;
	// begin inline asm
	{  cvt.rn.f16.f32 %rs1398, %f79;}

	// end inline asm
	bra.uni 	$L__BB0_550;
$L__BB0_549:
	ld.global.u16 	%rs1398, [%rd12+1026];
$L__BB0_550:
	setp.lt.u32 	%p42, %r10, 261630;
	@%p42 bra 	$L__BB0_552;
	mov.f32 	%f80, 0f00000000;
	// begin inline asm
	{  cvt.rn.f16.f32 %rs1399, %f80;}

	// end inline asm
	bra.uni 	$L__BB0_553;
$L__BB0_552:
	ld.global.u16 	%rs1399, [%rd12+1028];
$L__BB0_553:
	setp.lt.u32 	%p43, %r10, 261629;
	@%p43 bra 	$L__BB0_555;
	mov.f32 	%f81, 0f00000000;
	// begin inline asm
	{  cvt.rn.f16.f32 %rs1400, %f81;}

	// end inline asm
	bra.uni 	$L__BB0_556;
$L__BB0_555:
	ld.global.u16 	%rs1400, [%rd12+1030];
$L__BB0_556:
	setp.lt.u32 	%p44, %r10, 261120;
	@%p44 bra 	$L__BB0_558;
	mov.f32 	%f82, 0f00000000;
	// begin inline asm
	{  cvt.rn.f16.f32 %rs1401, %f82;}

	// end inline asm
	bra.uni 	$L__BB0_559;
$L__BB0_558:
	ld.global.u16 	%rs1401, [%rd12+2048];
$L__BB0_559:
	setp.lt.u32 	%p45, %r10, 261119;
	@%p45 bra 	$L__BB0_561;
	mov.f32 	%f83, 0f00000000;
	// begin inline asm
	{  cvt.rn.f16.f32 %rs1402, %f83;}

	// end inline asm
	bra.uni 	$L__BB0_562;
$L__BB0_561:
	ld.global.u16 	%rs1402, [%rd12+2050];
$L__BB0_562:
	setp.lt.u32 	%p46, %r10, 261118;
	@%p46 bra 	$L__BB0_564;
	mov.f32 	%f84, 0f00000000;
	// begin inline asm
	{  cvt.rn.f16.f32 %rs1403, %f84;}

	// end inline asm
	bra.uni 	$L__BB0_565;
$L__BB0_564:
	ld.global.u16 	%rs1403, [%rd12+2052];
$L__BB0_565:
	setp.lt.u32 	%p47, %r10, 261117;
	@%p47 bra 	$L__BB0_567;
	mov.f32 	%f85, 0f00000000;
	// begin inline asm
	{  cvt.rn.f16.f32 %rs1404, %f85;}

	// end inline asm
	bra.uni 	$L__BB0_568;
$L__BB0_567:
	ld.global.u16 	%rs1404, [%rd12+2054];
$L__BB0_568:
	setp.lt.u32 	%p48, %r10, 260608;
	@%p48 bra 	$L__BB0_570;
	mov.f32 	%f86, 0f00000000;
	// begin inline asm
	{  cvt.rn.f16.f32 %rs1405, %f86;}

	// end inline asm
	bra.uni 	$L__BB0_571;
$L__BB0_570:
	ld.global.u16 	%rs1405, [%rd12+3072];
$L__BB0_571:
	setp.lt.u32 	%p49, %r10, 260607;
	@%p49 bra 	$L__BB0_573;
	mov.f32 	%f87, 0f00000000;
	// begin inline asm
	{  cvt.rn.f16.f32 %rs1406, %f87;}

	// end inline asm
	bra.uni 	$L__BB0_574;
$L__BB0_573:
	ld.global.u16 	%rs1406, [%rd12+3074];
$L__BB0_574:
	setp.lt.u32 	%p50, %r10, 260606;
	@%p50 bra 	$L__BB0_576;
	mov.f32 	%f88, 0f00000000;
	// begin inline asm
	{  cvt.rn.f16.f32 %rs1407, %f88;}

	// end inline asm
	bra.uni 	$L__BB0_577;
$L__BB0_576:
	ld.global.u16 	%rs1407, [%rd12+3076];
$L__BB0_577:
	setp.lt.u32 	%p51, %r10, 260605;
	@%p51 bra 	$L__BB0_579;
	mov.f32 	%f89, 0f00000000;
	// begin inline asm
	{  cvt.rn.f16.f32 %rs1408, %f89;}

	// end inline asm
	bra.uni 	$L__BB0_580;
$L__BB0_579:
	ld.global.u16 	%rs1408, [%rd12+3078];
$L__BB0_580:
	setp.lt.u32 	%p52, %r10, 260096;
	@%p52 bra 	$L__BB0_582;
	mov.f32 	%f90, 0f00000000;
	// begin inline asm
	{  cvt.rn.f16.f32 %rs1409, %f90;}

	// end inline asm
	bra.uni 	$L__BB0_583;
$L__BB0_582:
	ld.global.u16 	%rs1409, [%rd12+4096];
$L__BB0_583:
	setp.lt.u32 	%p53, %r10, 260095;
	@%p53 bra 	$L__BB0_585;
	mov.f32 	%f91, 0f00000000;
	// begin inline asm
	{  cvt.rn.f16.f32 %rs1410, %f91;}

	// end inline asm
	bra.uni 	$L__BB0_586;
$L__BB0_585:
	ld.global.u16 	%rs1410, [%rd12+4098];
$L__BB0_586:
	setp.lt.u32 	%p54, %r10, 260094;
	@%p54 bra 	$L__BB0_588;
	mov.f32 	%f92, 0f00000000;
	// begin inline asm
	{  cvt.rn.f16.f32 %rs1411, %f92;}

	// end inline asm
	bra.uni 	$L__BB0_589;
$L__BB0_588:
	ld.global.u16 	%rs1411, [%rd12+4100];
$L__BB0_589:
	setp.lt.u32 	%p55, %r10, 260093;
	@%p55 bra 	$L__BB0_591;
	mov.f32 	%f93, 0f00000000;
	// begin inline asm
	{  cvt.rn.f16.f32 %rs1412, %f93;}

	// end inline asm
	bra.uni 	$L__BB0_592;
$L__BB0_591:
	ld.global.u16 	%rs1412, [%rd12+4102];
$L__BB0_592:
	setp.lt.u32 	%p56, %r10, 259584;
	@%p56 bra 	$L__BB0_594;
	mov.f32 	%f94, 0f00000000;
	// begin inline asm
	{  cvt.rn.f16.f32 %rs1413, %f94;}

	// end inline asm
	bra.uni 	$L__BB0_595;
$L__BB0_594:
	ld.global.u16 	%rs1413, [%rd12+5120];
$L__BB0_595:
	setp.lt.u32 	%p57, %r10, 259583;
	@%p57 bra 	$L__BB0_597;
	mov.f32 	%f95, 0f00000000;
	// begin inline asm
	{  cvt.rn.f16.f32 %rs1414, %f95;}

	// end inline asm
	bra.uni 	$L__BB0_598;
$L__BB0_597:
	ld.global.u16 	%rs1414, [%rd12+5122];
$L__BB0_598:
	setp.lt.u32 	%p58, %r10, 259582;
	@%p58 bra 	$L__BB0_600;
	mov.f32 	%f96, 0f00000000;
	// begin inline asm
	{  cvt.rn.f16.f32 %rs1415, %f96;}

	// end inline asm
	bra.uni 	$L__BB0_601;
$L__BB0_600:
	ld.global.u16 	%rs1415, [%rd12+5124];
$L__BB0_601:
	setp.lt.u32 	%p59, %r10, 259581;
	@%p59 bra 	$L__BB0_603;
	mov.f32 	%f97, 0f00000000;
	// begin inline asm
	{  cvt.rn.f16.f32 %rs1416, %f97;}

	// end inline asm
	bra.uni 	$L__BB0_604;
$L__BB0_603:
	ld.global.u16 	%rs1416, [%rd12+5126];
$L__BB0_604:
	setp.lt.u32 	%p60, %r10, 259072;
	@%p60 bra 	$L__BB0_606;
	mov.f32 	%f98, 0f00000000;
	// begin inline asm
	{  cvt.rn.f16.f32 %rs1417, %f98;}

	// end inline asm
	bra.uni 	$L__BB0_607;
$L__BB0_606:
	ld.global.u16 	%rs1417, [%rd12+6144];
$L__BB0_607:
	setp.lt.u32 	%p61, %r10, 259071;
	@%p61 bra 	$L__BB0_609;
	mov.f32 	%f99, 0f00000000;
	// begin inline asm
	{  cvt.rn.f16.f32 %rs1418, %f99;}

	// end inline asm
	bra.uni 	$L__BB0_610;
$L__BB0_609:
	ld.global.u16 	%rs1418, [%rd12+6146];
$L__BB0_610:
	setp.lt.u32 	%p62, %r10, 259070;
	@%p62 bra 	$L__BB0_612;
	mov.f32 	%f100, 0f00000000;
	// begin inline asm
	{  cvt.rn.f16.f32 %rs1419, %f100;}

	// end inline asm
	bra.uni 	$L__BB0_613;
$L__BB0_612:
	ld.global.u16 	%rs1419, [%rd12+6148];
$L__BB0_613:
	setp.lt.u32 	%p63, %r10, 259069;
	@%p63 bra 	$L__BB0_615;
	mov.f32 	%f101, 0f00000000;
	// begin inline asm
	{  cvt.rn.f16.f32 %rs1420, %f101;}

	// end inline asm
	bra.uni 	$L__BB0_616;
$L__BB0_615:
	ld.global.u16 	%rs1420, [%rd12+6150];
$L__BB0_616:
	setp.lt.u32 	%p64, %r10, 258560;
	@%p64 bra 	$L__BB0_618;
	mov.f32 	%f102, 0f00000000;
	// begin inline asm
	{  cvt.rn.f16.f32 %rs1421, %f102;}

	// end inline asm
	bra.uni 	$L__BB0_619;
$L__BB0_618:
	ld.global.u16 	%rs1421, [%rd12+7168];
$L__BB0_619:
	setp.lt.u32 	%p65, %r10, 258559;
	@%p65 bra 	$L__BB0_621;
	mov.f32 	%f103, 0f00000000;
	// begin inline asm
	{  cvt.rn.f16.f32 %rs1422, %f103;}

	// end inline asm
	bra.uni 	$L__BB0_622;
$L__BB0_621:
	ld.global.u16 	%rs1422, [%rd12+7170];
$L__BB0_622:
	setp.lt.u32 	%p66, %r10, 258558;
	@%p66 bra 	$L__BB0_624;
	mov.f32 	%f104, 0f00000000;
	// begin inline asm
	{  cvt.rn.f16.f32 %rs1423, %f104;}

	// end inline asm
	bra.uni 	$L__BB0_625;
$L__BB0_624:
	ld.global.u16 	%rs1423, [%rd12+7172];
$L__BB0_625:
	setp.lt.u32 	%p67, %r10, 258557;
	@%p67 bra 	$L__BB0_627;
	mov.f32 	%f105, 0f00000000;
	// begin inline asm
	{  cvt.rn.f16.f32 %rs1424, %f105;}

	// end inline asm
	bra.uni 	$L__BB0_628;
$L__BB0_627:
	ld.global.u16 	%rs1424, [%rd12+7174];
$L__BB0_628:
	setp.lt.u32 	%p68, %r10, 258048;
	@%p68 bra 	$L__BB0_630;
	mov.f32 	%f106, 0f00000000;
	// begin inline asm
	{  cvt.rn.f16.f32 %rs1425, %f106;}

	// end inline asm
	bra.uni 	$L__BB0_631;
$L__BB0_630:
	ld.global.u16 	%rs1425, [%rd12+8192];
$L__BB0_631:
	setp.lt.u32 	%p69, %r10, 258047;
	@%p69 bra 	$L__BB0_633;
	mov.f32 	%f107, 0f00000000;
	// begin inline asm
	{  cvt.rn.f16.f32 %rs1426, %f107;}

	// end inline asm
	bra.uni 	$L__BB0_634;
$L__BB0_633:
	ld.global.u16 	%rs1426, [%rd12+8194];
$L__BB0_634:
	setp.lt.u32 	%p70, %r10, 258046;
	@%p70 bra 	$L__BB0_636;
	mov.f32 	%f108, 0f00000000;
	// begin inline asm
	{  cvt.rn.f16.f32 %rs1427, %f108;}

	// end inline asm
	bra.uni 	$L__BB0_637;
$L__BB0_636:
	ld.global.u16 	%rs1427, [%rd12+8196];
$L__BB0_637:
	setp.lt.u32 	%p71, %r10, 258045;
	@%p71 bra 	$L__BB0_639;
	mov.f32 	%f109, 0f00000000;
	// begin inline asm
	{  cvt.rn.f16.f32 %rs1428, %f109;}

	// end inline asm
	bra.uni 	$L__BB0_640;
$L__BB0_639:
	ld.global.u16 	%rs1428, [%rd12+8198];
$L__BB0_640:
	setp.lt.u32 	%p72, %r10, 257536;
	@%p72 bra 	$L__BB0_642;
	mov.f32 	%f110, 0f00000000;
	// begin inline asm
	{  cvt.rn.f16.f32 %rs1429, %f110;}

	// end inline asm
	bra.uni 	$L__BB0_643;
$L__BB0_642:
	ld.global.u16 	%rs1429, [%rd12+9216];
$L__BB0_643:
	setp.lt.u32 	%p73, %r10, 257535;
	@%p73 bra 	$L__BB0_645;
	mov.f32 	%f111, 0f00000000;
	// begin inline asm
	{  cvt.rn.f16.f32 %rs1430, %f111;}

	// end inline asm
	bra.uni 	$L__BB0_646;
$L__BB0_645:
	ld.global.u16 	%rs1430, [%rd12+9218];
$L__BB0_646:
	setp.lt.u32 	%p74, %r10, 257534;
	@%p74 bra 	$L__BB0_648;
	mov.f32 	%f112, 0f00000000;
	// begin inline asm
	{  cvt.rn.f16.f32 %rs1431, %f112;}

	// end inline asm
	bra.uni 	$L__BB0_649;
$L__BB0_648:
	ld.global.u16 	%rs1431, [%rd12+9220];
$L__BB0_649:
	setp.lt.u32 	%p75, %r10, 257533;
	@%p75 bra 	$L__BB0_651;
	mov.f32 	%f113, 0f00000000;
	// begin inline asm
	{  cvt.rn.f16.f32 %rs1432, %f113;}

	// end inline asm
	bra.uni 	$L__BB0_652;
$L__BB0_651:
	ld.global.u16 	%rs1432, [%rd12+9222];
$L__BB0_652:
	setp.lt.u32 	%p76, %r10, 257024;
	@%p76 bra 	$L__BB0_654;
	mov.f32 	%f114, 0f00000000;
	// begin inline asm
	{  cvt.rn.f16.f32 %rs1433, %f114;}

	// end inline asm
	bra.uni 	$L__BB0_655;
$L__BB0_654:
	ld.global.u16 	%rs1433, [%rd12+10240];
$L__BB0_655:
	setp.lt.u32 	%p77, %r10, 257023;
	@%p77 bra 	$L__BB0_657;
	mov.f32 	%f115, 0f00000000;
	// begin inline asm
	{  cvt.rn.f16.f32 %rs1434, %f115;}

	// end inline asm
	bra.uni 	$L__BB0_658;
$L__BB0_657:
	ld.global.u16 	%rs1434, [%rd12+10242];
$L__BB0_658:
	setp.lt.u32 	%p78, %r10, 257022;
	@%p78 bra 	$L__BB0_660;
	mov.f32 	%f116, 0f00000000;
	// begin inline asm
	{  cvt.rn.f16.f32 %rs1435, %f116;}

	// end inline asm
	bra.uni 	$L__BB0_661;
$L__BB0_660:
	ld.global.u16 	%rs1435, [%rd12+10244];
$L__BB0_661:
	setp.lt.u32 	%p79, %r10, 257021;
	@%p79 bra 	$L__BB0_663;
	mov.f32 	%f117, 0f00000000;
	// begin inline asm
	{  cvt.rn.f16.f32 %rs1436, %f117;}

	// end inline asm
	bra.uni 	$L__BB0_664;
$L__BB0_663:
	ld.global.u16 	%rs1436, [%rd12+10246];
$L__BB0_664:
	setp.lt.u32 	%p80, %r10, 256512;
	@%p80 bra 	$L__BB0_666;
	mov.f32 	%f118, 0f00000000;
	// begin inline asm
	{  cvt.rn.f16.f32 %rs1437, %f118;}

	// end inline asm
	bra.uni 	$L__BB0_667;
$L__BB0_666:
	ld.global.u16 	%rs1437, [%rd12+11264];
$L__BB0_667:
	setp.lt.u32 	%p81, %r10, 256511;
	@%p81 bra 	$L__BB0_669;
	mov.f32 	%f119, 0f00000000;
	// begin inline asm
	{  cvt.rn.f16.f32 %rs1438, %f119;}

	// end inline asm
	bra.uni 	$L__BB0_670;
$L__BB0_669:
	ld.global.u16 	%rs1438, [%rd12+11266];
$L__BB0_670:
	setp.lt.u32 	%p82, %r10, 256510;
	@%p82 bra 	$L__BB0_672;
	mov.f32 	%f120, 0f00000000;
	// begin inline asm
	{  cvt.rn.f16.f32 %rs1439, %f120;}

	// end inline asm
	bra.uni 	$L__BB0_673;
$L__BB0_672:
	ld.global.u16 	%rs1439, [%rd12+11268];
$L__BB0_673:
	setp.lt.u32 	%p83, %r10, 256509;
	@%p83 bra 	$L__BB0_675;
	mov.f32 	%f121, 0f00000000;
	// begin inline asm
	{  cvt.rn.f16.f32 %rs1440, %f121;}

	// end inline asm
	bra.uni 	$L__BB0_676;
$L__BB0_675:
	ld.global.u16 	%rs1440, [%rd12+11270];
$L__BB0_676:
	setp.lt.u32 	%p84, %r10, 256000;
	@%p84 bra 	$L__BB0_678;
	mov.f32 	%f122, 0f00000000;
	// begin inline asm
	{  cvt.rn.f16.f32 %rs1441, %f122;}

	// end inline asm
	bra.uni 	$L__BB0_679;
$L__BB0_678:
	ld.global.u16 	%rs1441, [%rd12+12288];
$L__BB0_679:
	setp.lt.u32 	%p85, %r10, 255999;
	@%p85 bra 	$L__BB0_681;
	mov.f32 	%f123, 0f00000000;
	// begin inline asm
	{  cvt.rn.f16.f32 %rs1442, %f123;}

	// end inline asm
	bra.uni 	$L__BB0_682;
$L__BB0_681:
	ld.global.u16 	%rs1442, [%rd12+12290];
$L__BB0_682:
	setp.lt.u32 	%p86, %r10, 255998;
	@%p86 bra 	$L__BB0_684;
	mov.f32 	%f124, 0f00000000;
	// begin inline asm
	{  cvt.rn.f16.f32 %rs1443, %f124;}

	// end inline asm
	bra.uni 	$L__BB0_685;
$L__BB0_684:
	ld.global.u16 	%rs1443, [%rd12+12292];
$L__BB0_685:
	setp.lt.u32 	%p87, %r10, 255997;
	@%p87 bra 	$L__BB0_687;
	mov.f32 	%f125, 0f00000000;
	// begin inline asm
	{  cvt.rn.f16.f32 %rs1444, %f125;}

	// end inline asm
	bra.uni 	$L__BB0_688;
$L__BB0_687:
	ld.global.u16 	%rs1444, [%rd12+12294];
$L__BB0_688:
	setp.lt.u32 	%p88, %r10, 255488;
	@%p88 bra 	$L__BB0_690;
	mov.f32 	%f126, 0f00000000;
	// begin inline asm
	{  cvt.rn.f16.f32 %rs1445, %f126;}

	// end inline asm
	bra.uni 	$L__BB0_691;
$L__BB0_690:
	ld.global.u16 	%rs1445, [%rd12+13312];
$L__BB0_691:
	setp.lt.u32 	%p89, %r10, 255487;
	@%p89 bra 	$L__BB0_693;
	mov.f32 	%f127, 0f00000000;
	// begin inline asm
	{  cvt.rn.f16.f32 %rs1446, %f127;}

	// end inline asm
	bra.uni 	$L__BB0_694;
$L__BB0_693:
	ld.global.u16 	%rs1446, [%rd12+13314];
$L__BB0_694:
	setp.lt.u32 	%p90, %r10, 255486;
	@%p90 bra 	$L__BB0_696;
	mov.f32 	%f128, 0f00000000;
	// begin inline asm
	{  cvt.rn.f16.f32 %rs1447, %f128;}

	// end inline asm
	bra.uni 	$L__BB0_697;
$L__BB0_696:
	ld.global.u16 	%rs1447, [%rd12+13316];
$L__BB0_697:
	setp.lt.u32 	%p91, %r10, 255485;
	@%p91 bra 	$L__BB0_699;
	mov.f32 	%f129, 0f00000000;
	// begin inline asm
	{  cvt.rn.f16.f32 %rs1448, %f129;}

	// end inline asm
	bra.uni 	$L__BB0_700;
$L__BB0_699:
	ld.global.u16 	%rs1448, [%rd12+13318];
$L__BB0_700:
	setp.lt.u32 	%p92, %r10, 254976;
	@%p92 bra 	$L__BB0_702;
	mov.f32 	%f130, 0f00000000;
	// begin inline asm
	{  cvt.rn.f16.f32 %rs1449, %f130;}

	// end inline asm
	bra.uni 	$L__BB0_703;
$L__BB0_702:
	ld.global.u16 	%rs1449, [%rd12+14336];
$L__BB0_703:
	setp.lt.u32 	%p93, %r10, 254975;
	@%p93 bra 	$L__BB0_705;
	mov.f32 	%f131, 0f00000000;
	// begin inline asm
	{  cvt.rn.f16.f32 %rs1450, %f131;}

	// end inline asm
	bra.uni 	$L__BB0_706;
$L__BB0_705:
	ld.global.u16 	%rs1450, [%rd12+14338];
$L__BB0_706:
	setp.lt.u32 	%p94, %r10, 254974;
	@%p94 bra 	$L__BB0_708;
	mov.f32 	%f132, 0f00000000;
	// begin inline asm
	{  cvt.rn.f16.f32 %rs1451, %f132;}

	// end inline asm
	bra.uni 	$L__BB0_709;
$L__BB0_708:
	ld.global.u16 	%rs1451, [%rd12+14340];
$L__BB0_709:
	setp.lt.u32 	%p95, %r10, 254973;
	@%p95 bra 	$L__BB0_711;
	mov.f32 	%f133, 0f00000000;
	// begin inline asm
	{  cvt.rn.f16.f32 %rs1452, %f133;}

	// end inline asm
	bra.uni 	$L__BB0_712;
$L__BB0_711:
	ld.global.u16 	%rs1452, [%rd12+14342];
$L__BB0_712:
	setp.lt.u32 	%p96, %r10, 254464;
	@%p96 bra 	$L__BB0_714;
	mov.f32 	%f134, 0f00000000;
	// begin inline asm
	{  cvt.rn.f16.f32 %rs1453, %f134;}

	// end inline asm
	bra.uni 	$L__BB0_715;
$L__BB0_714:
	ld.global.u16 	%rs1453, [%rd12+15360];
$L__BB0_715:
	setp.lt.u32 	%p97, %r10, 254463;
	@%p97 bra 	$L__BB0_717;
	mov.f32 	%f135, 0f00000000;
	// begin inline asm
	{  cvt.rn.f16.f32 %rs1454, %f135;}

	// end inline asm
	bra.uni 	$L__BB0_718;
$L__BB0_717:
	ld.global.u16 	%rs1454, [%rd12+15362];
$L__BB0_718:
	setp.lt.u32 	%p98, %r10, 254462;
	@%p98 bra 	$L__BB0_720;
	mov.f32 	%f136, 0f00000000;
	// begin inline asm
	{  cvt.rn.f16.f32 %rs1455, %f136;}

	// end inline asm
	bra.uni 	$L__BB0_721;
$L__BB0_720:
	ld.global.u16 	%rs1455, [%rd12+15364];
$L__BB0_721:
	setp.lt.u32 	%p99, %r10, 254461;
	@%p99 bra 	$L__BB0_723;
	mov.f32 	%f137, 0f00000000;
	// begin inline asm
	{  cvt.rn.f16.f32 %rs1456, %f137;}

	// end inline asm
	bra.uni 	$L__BB0_724;
$L__BB0_723:
	ld.global.u16 	%rs1456, [%rd12+15366];
$L__BB0_724:
	// begin inline asm
	{  cvt.f32.f16 %f138, %rs1361;}

	// end inline asm
	// begin inline asm
	{  cvt.f32.f16 %f139, %rs1393;}

	// end inline asm
	fma.rn.f32 	%f234, %f138, %f139, %f786;
	// begin inline asm
	{  cvt.f32.f16 %f140, %rs1362;}

	// end inline asm
	// begin inline asm
	{  cvt.f32.f16 %f141, %rs1397;}

	// end inline asm
	fma.rn.f32 	%f235, %f140, %f141, %f234;
	// begin inline asm
	{  cvt.f32.f16 %f142, %rs1363;}

	// end inline asm
	// begin inline asm
	{  cvt.f32.f16 %f143, %rs1401;}

	// end inline asm
	fma.rn.f32 	%f236, %f142, %f143, %f235;
	// begin inline asm
	{  cvt.f32.f16 %f144, %rs1364;}

	// end inline asm
	// begin inline asm
	{  cvt.f32.f16 %f145, %rs1405;}

	// end inline asm
	fma.rn.f32 	%f237, %f144, %f145, %f236;
	// begin inline asm
	{  cvt.f32.f16 %f146, %rs1365;}

	// end inline asm
	// begin inline asm
	{  cvt.f32.f16 %f147, %rs1409;}

	// end inline asm
	fma.rn.f32 	%f238, %f146, %f147, %f237;
	// begin inline asm
	{  cvt.f32.f16 %f148, %rs1366;}

	// end inline asm
	// begin inline asm
	{  cvt.f32.f16 %f149, %rs1413;}

	// end inline asm
	fma.rn.f32 	%f239, %f148, %f149, %f238;
	// begin inline asm
	{  cvt.f32.f16 %f150, %rs1367;}

	// end inline asm
	// begin inline asm
	{  cvt.f32.f16 %f151, %rs1417;}

	// end inline asm
	fma.rn.f32 	%f240, %f150, %f151, %f239;
	// begin inline asm
	{  cvt.f32.f16 %f152, %rs1368;}

	// end inline asm
	// begin inline asm
	{  cvt.f32.f16 %f153, %rs1421;}

	// end inline asm
	fma.rn.f32 	%f241, %f152, %f153, %f240;
	// begin inline asm
	{  cvt.f32.f16 %f154, %rs1369;}

	// end inline asm
	// begin inline asm
	{  cvt.f32.f16 %f155, %rs1425;}

	// end inline asm
	fma.rn.f32 	%f242, %f154, %f155, %f241;
	// begin inline asm
	{  cvt.f32.f16 %f156, %rs1370;}

	// end inline asm
	// begin inline asm
	{  cvt.f32.f16 %f157, %rs1429;}

	// end inline asm
	fma.rn.f32 	%f243, %f156, %f157, %f242;
	// begin inline asm
	{  cvt.f32.f16 %f158, %rs1371;}

	// end inline asm
	// begin inline asm
	{  cvt.f32.f16 %f159, %rs1433;}

	// end inline asm
	fma.rn.f32 	%f244, %f158, %f159, %f243;
	// begin inline asm
	{  cvt.f32.f16 %f160, %rs1372;}

	// end inline asm
	// begin inline asm
	{  cvt.f32.f16 %f161, %rs1437;}

	// end inline asm
	fma.rn.f32 	%f245, %f160, %f161, %f244;
	// begin inline asm
	{  cvt.f32.f16 %f162, %rs1373;}

	// end inline asm
	// begin inline asm
	{  cvt.f32.f16 %f163, %rs1441;}

	// end inline asm
	fma.rn.f32 	%f246, %f162, %f163, %f245;
	// begin inline asm
	{  cvt.f32.f16 %f164, %rs1374;}

	// end inline asm
	// begin inline asm
	{  cvt.f32.f16 %f165, %rs1445;}

	// end inline asm
	fma.rn.f32 	%f247, %f164, %f165, %f246;
	// begin inline asm
	{  cvt.f32.f16 %f166, %rs1375;}

	// end inline asm
	// begin inline asm
	{  cvt.f32.f16 %f167, %rs1449;}

	// end inline asm
	fma.rn.f32 	%f248, %f166, %f167, %f247;
	// begin inline asm
	{  cvt.f32.f16 %f168, %rs1376;}

	// end inline asm
	// begin inline asm
	{  cvt.f32.f16 %f169, %rs1453;}

	// end inline asm
	fma.rn.f32 	%f786, %f168, %f169, %f248;
	// begin inline asm
	{  cvt.f32.f16 %f170, %rs1394;}

	// end inline asm
	fma.rn.f32 	%f249, %f138, %f170, %f787;
	// begin inline asm
	{  cvt.f32.f16 %f171, %rs1398;}

	// end inline asm
	fma.rn.f32 	%f250, %f140, %f171, %f249;
	// begin inline asm
	{  cvt.f32.f16 %f172, %rs1402;}

	// end inline asm
	fma.rn.f32 	%f251, %f142, %f172, %f250;
	// begin inline asm
	{  cvt.f32.f16 %f173, %rs1406;}

	// end inline asm
	fma.rn.f32 	%f252, %f144, %f173, %f251;
	// begin inline asm
	{  cvt.f32.f16 %f174, %rs1410;}

	// end inline asm
	fma.rn.f32 	%f253, %f146, %f174, %f252;
	// begin inline asm
	{  cvt.f32.f16 %f175, %rs1414;}

	// end inline asm
	fma.rn.f32 	%f254, %f148, %f175, %f253;
	// begin inline asm
	{  cvt.f32.f16 %f176, %rs1418;}

	// end inline asm
	fma.rn.f32 	%f255, %f150, %f176, %f254;
	// begin inline asm
	{  cvt.f32.f16 %f177, %rs1422;}

	// end inline asm
	fma.rn.f32 	%f256, %f152, %f177, %f255;
	// begin inline asm
	{  cvt.f32.f16 %f178, %rs1426;}

	// end inline asm
	fma.rn.f32 	%f257, %f154, %f178, %f256;
	// begin inline asm
	{  cvt.f32.f16 %f179, %rs1430;}

	// end inline asm
	fma.rn.f32 	%f258, %f156, %f179, %f257;
	// begin inline asm
	{  cvt.f32.f16 %f180, %rs1434;}

	// end inline asm
	fma.rn.f32 	%f259, %f158, %f180, %f258;
	// begin inline asm
	{  cvt.f32.f16 %f181, %rs1438;}

	// end inline asm
	fma.rn.f32 	%f260, %f160, %f181, %f259;
	// begin inline asm
	{  cvt.f32.f16 %f182, %rs1442;}

	// end inline asm
	fma.rn.f32 	%f261, %f162, %f182, %f260;
	// begin inline asm
	{  cvt.f32.f16 %f183, %rs1446;}

	// end inline asm
	fma.rn.f32 	%f262, %f164, %f183, %f261;
	// begin inline asm
	{  cvt.f32.f16 %f184, %rs1450;}

	// end inline asm
	fma.rn.f32 	%f263, %f166, %f184, %f262;
	// begin inline asm
	{  cvt.f32.f16 %f185, %rs1454;}

	// end inline asm
	fma.rn.f32 	%f787, %f168, %f185, %f263;
	// begin inline asm
	{  cvt.f32.f16 %f186, %rs1395;}

	// end inline asm
	fma.rn.f32 	%f264, %f138, %f186, %f788;
	// begin inline asm
	{  cvt.f32.f16 %f187, %rs1399;}

	// end inline asm
	fma.rn.f32 	%f265, %f140, %f187, %f264;
	// begin inline asm
	{  cvt.f32.f16 %f188, %rs1403;}

	// end inline asm
	fma.rn.f32 	%f266, %f142, %f188, %f265;
	// begin inline asm
	{  cvt.f32.f16 %f189, %rs1407;}

	// end inline asm
	fma.rn.f32 	%f267, %f144, %f189, %f266;
	// begin inline asm
	{  cvt.f32.f16 %f190, %rs1411;}

	// end inline asm
	fma.rn.f32 	%f268, %f146, %f190, %f267;
	// begin inline asm
	{  cvt.f32.f16 %f191, %rs1415;}

	// end inline asm
	fma.rn.f32 	%f269, %f148, %f191, %f268;
	// begin inline asm
	{  cvt.f32.f16 %f192, %rs1419;}

	// end inline asm
	fma.rn.f32 	%f270, %f150, %f192, %f269;
	// begin inline asm
	{  cvt.f32.f16 %f193, %rs1423;}

	// end inline asm
	fma.rn.f32 	%f271, %f152, %f193, %f270;
	// begin inline asm
	{  cvt.f32.f16 %f194, %rs1427;}

	// end inline asm
	fma.rn.f32 	%f272, %f154, %f194, %f271;
	// begin inline asm
	{  cvt.f32.f16 %f195, %rs1431;}

	// end inline asm
	fma.rn.f32 	%f273, %f156, %f195, %f272;
	// begin inline asm
	{  cvt.f32.f16 %f196, %rs1435;}

	// end inline asm
	fma.rn.f32 	%f274, %f158, %f196, %f273;
	// begin inline asm
	{  cvt.f32.f16 %f197, %rs1439;}

	// end inline asm
	fma.rn.f32 	%f275, %f160, %f197, %f274;
	// begin inline asm
	{  cvt.f32.f16 %f198, %rs1443;}

	// end inline asm
	fma.rn.f32 	%f276, %f162, %f198, %f275;
	// begin inline asm
	{  cvt.f32.f16 %f199, %rs1447;}

	// end inline asm
	fma.rn.f32 	%f277, %f164, %f199, %f276;
	// begin inline asm
	{  cvt.f32.f16 %f200, %rs1451;}

	// end inline asm
	fma.rn.f32 	%f278, %f166, %f200, %f277;
	// begin inline asm
	{  cvt.f32.f16 %f201, %rs1455;}

	// end inline asm
	fma.rn.f32 	%f788, %f168, %f201, %f278;
	// begin inline asm
	{  cvt.f32.f16 %f202, %rs1396;}

	// end inline asm
	fma.rn.f32 	%f279, %f138, %f202, %f789;
	// begin inline asm
	{  cvt.f32.f16 %f203, %rs1400;}

	// end inline asm
	fma.rn.f32 	%f280, %f140, %f203, %f279;
	// begin inline asm
	{  cvt.f32.f16 %f204, %rs1404;}

	// end inline asm
	fma.rn.f32 	%f281, %f142, %f204, %f280;
	// begin inline asm
	{  cvt.f32.f16 %f205, %rs1408;}

	// end inline asm
	fma.rn.f32 	%f282, %f144, %f205, %f281;
	// begin inline asm
	{  cvt.f32.f16 %f206, %rs1412;}

	// end inline asm
	fma.rn.f32 	%f283, %f146, %f206, %f282;
	// begin inline asm
	{  cvt.f32.f16 %f207, %rs1416;}

	// end inline asm
	fma.rn.f32 	%f284, %f148, %f207, %f283;
	// begin inline asm
	{  cvt.f32.f16 %f208, %rs1420;}

	// end inline asm
	fma.rn.f32 	%f285, %f150, %f208, %f284;
	// begin inline asm
	{  cvt.f32.f16 %f209, %rs1424;}

	// end inline asm
	fma.rn.f32 	%f286, %f152, %f209, %f285;
	// begin inline asm
	{  cvt.f32.f16 %f210, %rs1428;}

	// end inline asm
	fma.rn.f32 	%f287, %f154, %f210, %f286;
	// begin inline asm
	{  cvt.f32.f16 %f211, %rs1432;}

	// end inline asm
	fma.rn.f32 	%f288, %f156, %f211, %f287;
	// begin inline asm
	{  cvt.f32.f16 %f212, %rs1436;}

	// end inline asm
	fma.rn.f32 	%f289, %f158, %f212, %f288;
	// begin inline asm
	{  cvt.f32.f16 %f213, %rs1440;}

	// end inline asm
	fma.rn.f32 	%f290, %f160, %f213, %f289;
	// begin inline asm
	{  cvt.f32.f16 %f214, %rs1444;}

	// end inline asm
	fma.rn.f32 	%f291, %f162, %f214, %f290;
	// begin inline asm
	{  cvt.f32.f16 %f215, %rs1448;}

	// end inline asm
	fma.rn.f32 	%f292, %f164, %f215, %f291;
	// begin inline asm
	{  cvt.f32.f16 %f216, %rs1452;}

	// end inline asm
	fma.rn.f32 	%f293, %f166, %f216, %f292;
	// begin inline asm
	{  cvt.f32.f16 %f217, %rs1456;}

	// end inline asm
	fma.rn.f32 	%f789, %f168, %f217, %f293;
	// begin inline asm
	{  cvt.f32.f16 %f218, %rs1377;}

	// end inline asm
	fma.rn.f32 	%f294, %f218, %f139, %f790;
	// begin inline asm
	{  cvt.f32.f16 %f219, %rs1378;}

	// end inline asm
	fma.rn.f32 	%f295, %f219, %f141, %f294;
	// begin inline asm
	{  cvt.f32.f16 %f220, %rs1379;}

	// end inline asm
	fma.rn.f32 	%f296, %f220, %f143, %f295;
	// begin inline asm
	{  cvt.f32.f16 %f221, %rs1380;}

	// end inline asm
	fma.rn.f32 	%f297, %f221, %f145, %f296;
	// begin inline asm
	{  cvt.f32.f16 %f222, %rs1381;}

	// end inline asm
	fma.rn.f32 	%f298, %f222, %f147, %f297;
	// begin inline asm
	{  cvt.f32.f16 %f223, %rs1382;}

	// end inline asm
	fma.rn.f32 	%f299, %f223, %f149, %f298;
	// begin inline asm
	{  cvt.f32.f16 %f224, %rs1383;}

	// end inline asm
	fma.rn.f32 	%f300, %f224, %f151, %f299;
	// begin inline asm
	{  cvt.f32.f16 %f225, %rs1384;}

	// end inline asm
	fma.rn.f32 	%f301, %f225, %f153, %f300;
	// begin inline asm
	{  cvt.f32.f16 %f226, %rs1385;}

	// end inline asm
	fma.rn.f32 	%f302, %f226, %f155, %f301;
	// begin inline asm
	{  cvt.f32.f16 %f227, %rs1386;}

	// end inline asm
	fma.rn.f32 	%f303, %f227, %f157, %f302;
	// begin inline asm
	{  cvt.f32.f16 %f228, %rs1387;}

	// end inline asm
	fma.rn.f32 	%f304, %f228, %f159, %f303;
	// begin inline asm
	{  cvt.f32.f16 %f229, %rs1388;}

	// end inline asm
	fma.rn.f32 	%f305, %f229, %f161, %f304;
	// begin inline asm
	{  cvt.f32.f16 %f230, %rs1389;}

	// end inline asm
	fma.rn.f32 	%f306, %f230, %f163, %f305;
	// begin inline asm
	{  cvt.f32.f16 %f231, %rs1390;}

	// end inline asm
	fma.rn.f32 	%f307, %f231, %f165, %f306;
	// begin inline asm
	{  cvt.f32.f16 %f232, %rs1391;}

	// end inline asm
	fma.rn.f32 	%f308, %f232, %f167, %f307;
	// begin inline asm
	{  cvt.f32.f16 %f233, %rs1392;}

	// end inline asm
	fma.rn.f32 	%f790, %f233, %f169, %f308;
	fma.rn.f32 	%f309, %f218, %f170, %f791;
	fma.rn.f32 	%f310, %f219, %f171, %f309;
	fma.rn.f32 	%f311, %f220, %f172, %f310;
	fma.rn.f32 	%f312, %f221, %f173, %f311;
	fma.rn.f32 	%f313, %f222, %f174, %f312;
	fma.rn.f32 	%f314, %f223, %f175, %f313;
	fma.rn.f32 	%f315, %f224, %f176, %f314;
	fma.rn.f32 	%f316, %f225, %f177, %f315;
	fma.rn.f32 	%f317, %f226, %f178, %f316;
	fma.rn.f32 	%f318, %f227, %f179, %f317;
	fma.rn.f32 	%f319, %f228, %f180, %f318;
	fma.rn.f32 	%f320, %f229, %f181, %f319;
	fma.rn.f32 	%f321, %f230, %f182, %f320;
	fma.rn.f32 	%f322, %f231, %f183, %f321;
	fma.rn.f32 	%f323, %f232, %f184, %f322;
	fma.rn.f32 	%f791, %f233, %f185, %f323;
	fma.rn.f32 	%f324, %f218, %f186, %f792;
	fma.rn.f32 	%f325, %f219, %f187, %f324;
	fma.rn.f32 	%f326, %f220, %f188, %f325;
	fma.rn.f32 	%f327, %f221, %f189, %f326;
	fma.rn.f32 	%f328, %f222, %f190, %f327;
	fma.rn.f32 	%f329, %f223, %f191, %f328;
	fma.rn.f32 	%f330, %f224, %f192, %f329;
	fma.rn.f32 	%f331, %f225, %f193, %f330;
	fma.rn.f32 	%f332, %f226, %f194, %f331;
	fma.rn.f32 	%f333, %f227, %f195, %f332;
	fma.rn.f32 	%f334, %f228, %f196, %f333;
	fma.rn.f32 	%f335, %f229, %f197, %f334;
	fma.rn.f32 	%f336, %f230, %f198, %f335;
	fma.rn.f32 	%f337, %f231, %f199, %f336;
	fma.rn.f32 	%f338, %f232, %f200, %f337;
	fma.rn.f32 	%f792, %f233, %f201, %f338;
	fma.rn.f32 	%f339, %f218, %f202, %f793;
	fma.rn.f32 	%f340, %f219, %f203, %f339;
	fma.rn.f32 	%f341, %f220, %f204, %f340;
	fma.rn.f32 	%f342, %f221, %f205, %f341;
	fma.rn.f32 	%f343, %f222, %f206, %f342;
	fma.rn.f32 	%f344, %f223, %f207, %f343;
	fma.rn.f32 	%f345, %f224, %f208, %f344;
	fma.rn.f32 	%f346, %f225, %f209, %f345;
	fma.rn.f32 	%f347, %f226, %f210, %f346;
	fma.rn.f32 	%f348, %f227, %f211, %f347;
	fma.rn.f32 	%f349, %f228, %f212, %f348;
	fma.rn.f32 	%f350, %f229, %f213, %f349;
	fma.rn.f32 	%f351, %f230, %f214, %f350;
	fma.rn.f32 	%f352, %f231, %f215, %f351;
	fma.rn.f32 	%f353, %f232, %f216, %f352;
	fma.rn.f32 	%f793, %f233, %f217, %f353;
$L__BB0_725:
	mov.b32 	%r804, 1;
	mov.pred 	%p247, 0;
	@%p1 bra 	$L__BB0_2;
	add.s32 	%r803, %r803, 1;
	setp.ne.s32 	%p245, %r803, 16;
	@%p245 bra 	$L__BB0_1;
	ld.param.u64 	%rd171, [_Z15gemm_hybrid_nnnP6__halfS0_S0__param_2];
	mov.u32 	%r12, %tid.x;
	shl.b32 	%r775, %r12, 7;
	and.b32  	%r13, %r775, 122880;
	shr.u32 	%r776, %r12, 1;
	and.b32  	%r14, %r776, 16;
	mov.u32 	%r777, %ctaid.y;
	shl.b32 	%r15, %r777, 5;
	mov.u32 	%r778, %ctaid.x;
	shl.b32 	%r16, %r778, 15;
	cvta.to.global.u64 	%rd13, %rd171;
	setp.gt.u32 	%p246, %r12, 127;
	@%p246 bra 	$L__BB0_729;
	add.s32 	%r788, %r15, %r14;
	and.b32  	%r789, %r12, 15;
	add.s32 	%r790, %r789, %r788;
	// begin inline asm
	{  cvt.rn.f16.f32 %rs1209, %f786;}

	// end inline asm
	shl.b32 	%r791, %r12, 8;
	and.b32  	%r792, %r791, 4096;
	add.s32 	%r793, %r13, %r16;
	add.s32 	%r794, %r792, %r793;
	add.s32 	%r795, %r794, %r790;
	mul.wide.u32 	%rd122, %r795, 2;
	add.s64 	%rd123, %rd13, %rd122;
	st.global.u16 	[%rd123], %rs1209;
	// begin inline asm
	{  cvt.rn.f16.f32 %rs1210, %f787;}

	// end inline asm
	add.s32 	%r796, %r795, 512;
	mul.wide.u32 	%rd124, %r796, 2;
	add.s64 	%rd125, %rd13, %rd124;
	st.global.u16 	[%rd125], %rs1210;
	// begin inline asm
	{  cvt.rn.f16.f32 %rs1211, %f788;}

	// end inline asm
	add.s32 	%r797, %r795, 1024;
	mul.wide.u32 	%rd126, %r797, 2;
	add.s64 	%rd127, %rd13, %rd126;
	st.global.u16 	[%rd127], %rs1211;
	// begin inline asm
	{  cvt.rn.f16.f32 %rs1212, %f789;}

	// end inline asm
	add.s32 	%r798, %r795, 1536;
	mul.wide.u32 	%rd128, %r798, 2;
	add.s64 	%rd129, %rd13, %rd128;
	st.global.u16 	[%rd129], %rs1212;
	// begin inline asm
	{  cvt.rn.f16.f32 %rs1213, %f790;}

	// end inline asm
	add.s32 	%r799, %r795, 2048;
	mul.wide.u32 	%rd130, %r799, 2;
	add.s64 	%rd131, %rd13, %rd130;
	st.global.u16 	[%rd131], %rs1213;
	// begin inline asm
	{  cvt.rn.f16.f32 %rs1214, %f791;}

	// end inline asm
	add.s32 	%r800, %r795, 2560;
	mul.wide.u32 	%rd132, %r800, 2;
	add.s64 	%rd133, %rd13, %rd132;
	st.global.u16 	[%rd133], %rs1214;
	// begin inline asm
	{  cvt.rn.f16.f32 %rs1215, %f792;}

	// end inline asm
	add.s32 	%r801, %r795, 3072;
	mul.wide.u32 	%rd134, %r801, 2;
	add.s64 	%rd135, %rd13, %rd134;
	st.global.u16 	[%rd135], %rs1215;
	// begin inline asm
	{  cvt.rn.f16.f32 %rs1216, %f793;}

	// end inline asm
	add.s32 	%r802, %r795, 3584;
	mul.wide.u32 	%rd136, %r802, 2;
	add.s64 	%rd137, %rd13, %rd136;
	st.global.u16 	[%rd137], %rs1216;
	bra.uni 	$L__BB0_730;
$L__BB0_729:
	add.s32 	%r779, %r15, %r14;
	shl.b32 	%r780, %r12, 2;
	and.b32  	%r781, %r780, 12;
	add.s32 	%r782, %r781, %r779;
	shl.b32 	%r783, %r12, 8;
	and.b32  	%r784, %r783, 7168;
	add.s32 	%r785, %r13, %r16;
	add.s32 	%r786, %r784, %r785;
	add.s32 	%r787, %r782, %r786;
	// begin inline asm
	{  cvt.rn.f16.f32 %rs1201, %f786;}

	// end inline asm
	mul.wide.s32 	%rd120, %r787, 2;
	add.s64 	%rd121, %rd13, %rd120;
	st.global.u16 	[%rd121], %rs1201;
	// begin inline asm
	{  cvt.rn.f16.f32 %rs1202, %f787;}

	// end inline asm
	st.global.u16 	[%rd121+2], %rs1202;
	// begin inline asm
	{  cvt.rn.f16.f32 %rs1203, %f788;}

	// end inline asm
	st.global.u16 	[%rd121+4], %rs1203;
	// begin inline asm
	{  cvt.rn.f16.f32 %rs1204, %f789;}

	// end inline asm
	st.global.u16 	[%rd121+6], %rs1204;
	// begin inline asm
	{  cvt.rn.f16.f32 %rs1205, %f790;}

	// end inline asm
	st.global.u16 	[%rd121+1024], %rs1205;
	// begin inline asm
	{  cvt.rn.f16.f32 %rs1206, %f791;}

	// end inline asm
	st.global.u16 	[%rd121+1026], %rs1206;
	// begin inline asm
	{  cvt.rn.f16.f32 %rs1207, %f792;}

	// end inline asm
	st.global.u16 	[%rd121+1028], %rs1207;
	// begin inline asm
	{  cvt.rn.f16.f32 %rs1208, %f793;}

	// end inline asm
	st.global.u16 	[%rd121+1030], %rs1208;
$L__BB0_730:
	ret;

}


// ===== COMPILED SASS (sm_100) =====

	.target	sm_100

	.elftype	@"ET_EXEC"


//--------------------- .note.nv.tkinfo           --------------------------
	.section	.note.nv.tkinfo,"",@"SHT_NOTE"
	.sectionflags	@"SHF_NOTE_NV_TKINFO"
	.tkinfo
        /*0018*/ 	.word	0x00000002
        /*0030*/ 	.string	""
        /*0030*/ 	.string	"ptxas"
        /*0030*/ 	.string	"Cuda compilation tools, release 13.0, V13.0.88"
        /*0030*/ 	.string	"Build cuda_13.0.r13.0/compiler.36424714_0"
        /*0030*/ 	.string	"-arch sm_100 -m 64 "



//--------------------- .note.nv.cuinfo           --------------------------
	.section	.note.nv.cuinfo,"",@"SHT_NOTE"
	.sectionflags	@"SHF_NOTE_NV_CUINFO"
        /*0018*/ 	.short	0x0002
        /*001a*/ 	.short	0x0064
        /*001c*/ 	.short	0x0082
	.zero		2


//--------------------- .nv.info                  --------------------------
	.section	.nv.info,"",@"SHT_CUDA_INFO"
	.align	4


	//----- nvinfo : EIATTR_REGCOUNT
	.align		4
        /*0000*/ 	.byte	0x04, 0x2f
        /*0002*/ 	.short	(.L_1 - .L_0)
	.align		4
.L_0:
        /*0004*/ 	.word	index@(_Z15gemm_hybrid_nnnP6__halfS0_S0_)
        /*0008*/ 	.word	0x00000040


	//----- nvinfo : EIATTR_FRAME_SIZE
	.align		4
.L_1:
        /*000c*/ 	.byte	0x04, 0x11
        /*000e*/ 	.short	(.L_3 - .L_2)
	.align		4
.L_2:
        /*0010*/ 	.word	index@(_Z15gemm_hybrid_nnnP6__halfS0_S0_)
        /*0014*/ 	.word	0x00000000


	//----- nvinfo : EIATTR_MIN_STACK_SIZE
	.align		4
.L_3:
        /*0018*/ 	.byte	0x04, 0x12
        /*001a*/ 	.short	(.L_5 - .L_4)
	.align		4
.L_4:
        /*001c*/ 	.word	index@(_Z15gemm_hybrid_nnnP6__halfS0_S0_)
        /*0020*/ 	.word	0x00000000
.L_5:


//--------------------- .nv.compat                --------------------------
	.section	.nv.compat,"",@"SHT_CUDA_COMPAT_INFO"
	.align	4
        /*0000*/ 	.byte	0x02, 0x09, 0x00, 0x00, 0x02, 0x02, 0x01, 0x00, 0x02, 0x05, 0x05, 0x00, 0x03, 0x07, 0x01, 0x01
        /*0010*/ 	.byte	0x02, 0x03, 0x00, 0x00, 0x02, 0x06, 0x01, 0x00, 0x04, 0x0b, 0x08, 0x00, 0x09, 0x00, 0x00, 0x00
        /*0020*/ 	.byte	0x00, 0x00, 0x00, 0x00


//--------------------- .nv.info._Z15gemm_hybrid_nnnP6__halfS0_S0_ --------------------------
	.section	.nv.info._Z15gemm_hybrid_nnnP6__halfS0_S0_,"",@"SHT_CUDA_INFO"
	.sectionflags	@""
	.align	4


	//----- nvinfo : EIATTR_CUDA_API_VERSION
	.align		4
        /*0000*/ 	.byte	0x04, 0x37
        /*0002*/ 	.short	(.L_7 - .L_6)
.L_6:
        /*0004*/ 	.word	0x00000082


	//----- nvinfo : EIATTR_KPARAM_INFO
	.align		4
.L_7:
        /*0008*/ 	.byte	0x04, 0x17
        /*000a*/ 	.short	(.L_9 - .L_8)
.L_8:
        /*000c*/ 	.word	0x00000000
        /*0010*/ 	.short	0x0002
        /*0012*/ 	.short	0x0010
        /*0014*/ 	.byte	0x00, 0xf5, 0x21, 0x00


	//----- nvinfo : EIATTR_KPARAM_INFO
	.align		4
.L_9:
        /*0018*/ 	.byte	0x04, 0x17
        /*001a*/ 	.short	(.L_11 - .L_10)
.L_10:
        /*001c*/ 	.word	0x00000000
        /*0020*/ 	.short	0x0001
        /*0022*/ 	.short	0x0008
        /*0024*/ 	.byte	0x00, 0xf5, 0x21, 0x00


	//----- nvinfo : EIATTR_KPARAM_INFO
	.align		4
.L_11:
        /*0028*/ 	.byte	0x04, 0x17
        /*002a*/ 	.short	(.L_13 - .L_12)
.L_12:
        /*002c*/ 	.word	0x00000000
        /*0030*/ 	.short	0x0000
        /*0032*/ 	.short	0x0000
        /*0034*/ 	.byte	0x00, 0xf5, 0x21, 0x00


	//----- nvinfo : EIATTR_SPARSE_MMA_MASK
	.align		4
.L_13:
        /*0038*/ 	.byte	0x03, 0x50
        /*003a*/ 	.short	0x0000


	//----- nvinfo : EIATTR_MAXREG_COUNT
	.align		4
        /*003c*/ 	.byte	0x03, 0x1b
        /*003e*/ 	.short	0x00ff


	//----- nvinfo : EIATTR_MERCURY_ISA_VERSION
	.align		4
        /*0040*/ 	.byte	0x03, 0x5f
        /*0042*/ 	.short	0x0101


	//----- nvinfo : EIATTR_VRC_CTA_INIT_COUNT
	.align		4
        /*0044*/ 	.byte	0x02, 0x4a
	.zero		1
	.zero		1


	//----- nvinfo : EIATTR_EXIT_INSTR_OFFSETS
	.align		4
        /*0048*/ 	.byte	0x04, 0x1c
        /*004a*/ 	.short	(.L_15 - .L_14)


	//   ....[0]....
.L_14:
        /*004c*/ 	.word	0x00005860


	//   ....[1]....
        /*0050*/ 	.word	0x00005a00


	//----- nvinfo : EIATTR_CRS_STACK_SIZE
	.align		4
.L_15:
        /*0054*/ 	.byte	0x04, 0x1e
        /*0056*/ 	.short	(.L_17 - .L_16)
.L_16:
        /*0058*/ 	.word	0x00000000


	//----- nvinfo : EIATTR_CBANK_PARAM_SIZE
	.align		4
.L_17:
        /*005c*/ 	.byte	0x03, 0x19
        /*005e*/ 	.short	0x0018


	//----- nvinfo : EIATTR_PARAM_CBANK
	.align		4
        /*0060*/ 	.byte	0x04, 0x0a
        /*0062*/ 	.short	(.L_19 - .L_18)
	.align		4
.L_18:
        /*0064*/ 	.word	index@(.nv.constant0._Z15gemm_hybrid_nnnP6__halfS0_S0_)
        /*0068*/ 	.short	0x0380
        /*006a*/ 	.short	0x0018


	//----- nvinfo : EIATTR_SW_WAR
	.align		4
.L_19:
        /*006c*/ 	.byte	0x04, 0x36
        /*006e*/ 	.short	(.L_21 - .L_20)
.L_20:
        /*0070*/ 	.word	0x00000008
.L_21:


//--------------------- .nv.callgraph             --------------------------
	.section	.nv.callgraph,"",@"SHT_CUDA_CALLGRAPH"
	.align	4
	.sectionentsize	8
	.align		4
        /*0000*/ 	.word	0x00000000
	.align		4
        /*0004*/ 	.word	0xffffffff
	.align		4
        /*0008*/ 	.word	0x00000000
	.align		4
        /*000c*/ 	.word	0xfffffffe
	.align		4
        /*0010*/ 	.word	0x00000000
	.align		4
        /*0014*/ 	.word	0xfffffffd
	.align		4
        /*0018*/ 	.word	0x00000000
	.align		4
        /*001c*/ 	.word	0xfffffffc


//--------------------- .text._Z15gemm_hybrid_nnnP6__halfS0_S0_ --------------------------
	.section	.text._Z15gemm_hybrid_nnnP6__halfS0_S0_,"ax",@progbits
	.align	128
        .global         _Z15gemm_hybrid_nnnP6__halfS0_S0_
        .type           _Z15gemm_hybrid_nnnP6__halfS0_S0_,@function
        .size           _Z15gemm_hybrid_nnnP6__halfS0_S0_,(.L_x_7 - _Z15gemm_hybrid_nnnP6__halfS0_S0_)
        .other          _Z15gemm_hybrid_nnnP6__halfS0_S0_,@"STO_CUDA_ENTRY STV_DEFAULT"
_Z15gemm_hybrid_nnnP6__halfS0_S0_:
.text._Z15gemm_hybrid_nnnP6__halfS0_S0_:
[----:B------:R-:W-:Y:S01]  /*0000*/  LDC R1, c[0x0][0x37c] ;  /* 0x0000df00ff017b82 */ /* 0x000fe20000000800 */
[----:B------:R-:W0:Y:S07]  /*0010*/  S2R R0, SR_TID.X ;  /* 0x0000000000007919 */ /* 0x000e2e0000002100 */
[----:B------:R-:W1:Y:S01]  /*0020*/  S2UR UR6, SR_CTAID.X ;  /* 0x00000000000679c3 */ /* 0x000e620000002500 */
[----:B------:R-:W-:Y:S01]  /*0030*/  HFMA2 R36, -RZ, RZ, 0, 0 ;  /* 0x00000000ff247431 */ /* 0x000fe200000001ff */
[----:B------:R-:W-:-:S02]  /*0040*/  CS2R R2, SRZ ;  /* 0x0000000000027805 */ /* 0x000fc4000001ff00 */
[----:B------:R-:W-:Y:S01]  /*0050*/  CS2R R4, SRZ ;  /* 0x0000000000047805 */ /* 0x000fe2000001ff00 */
[----:B------:R-:W-:Y:S01]  /*0060*/  IMAD.MOV.U32 R6, RZ, RZ, RZ ;  /* 0x000000ffff067224 */ /* 0x000fe200078e00ff */
[----:B------:R-:W-:Y:S01]  /*0070*/  MOV R34, RZ ;  /* 0x000000ff00227202 */ /* 0x000fe20000000f00 */
[----:B------:R-:W-:Y:S01]  /*0080*/  IMAD.MOV.U32 R56, RZ, RZ, RZ ;  /* 0x000000ffff387224 */ /* 0x000fe200078e00ff */
[----:B------:R-:W2:Y:S01]  /*0090*/  LDCU.64 UR4, c[0x0][0x358] ;  /* 0x00006b00ff0477ac */ /* 0x000ea20008000a00 */
[----:B------:R-:W-:Y:S02]  /*00a0*/  IMAD.MOV.U32 R52, RZ, RZ, RZ ;  /* 0x000000ffff347224 */ /* 0x000fe400078e00ff */
[----:B-1----:R-:W-:Y:S02]  /*00b0*/  IMAD.U32 R9, RZ, RZ, UR6 ;  /* 0x00000006ff097e24 */ /* 0x002fe4000f8e00ff */
[----:B0-----:R-:W-:-:S05]  /*00c0*/  IMAD.SHL.U32 R7, R0, 0x80, RZ ;  /* 0x0000008000077824 */ /* 0x001fca00078e00ff */
[----:B--2---:R-:W-:-:S07]  /*00d0*/  LOP3.LUT R7, R7, 0x1e000, RZ, 0xc0, !PT ;  /* 0x0001e00007077812 */ /* 0x004fce00078ec0ff */
.L_x_4:
[----:B------:R-:W-:Y:S01]  /*00e0*/  IMAD R12, R9, 0x400, R2 ;  /* 0x00000400090c7824 */ /* 0x000fe200078e0202 */
[----:B------:R-:W-:Y:S01]  /*00f0*/  SHF.R.U32.HI R13, RZ, 0x1, R0 ;  /* 0x00000001ff0d7819 */ /* 0x000fe20000011600 */
[----:B------:R-:W-:Y:S01]  /*0100*/  UPLOP3.LUT UP0, UPT, UPT, UPT, UPT, 0x80, 0x8 ;  /* 0x000000000008789c */ /* 0x000fe20003f0f070 */
[----:B------:R-:W-:Y:S01]  /*0110*/  ISETP.GT.U32.AND P0, PT, R0, 0x7f, PT ;  /* 0x0000007f0000780c */ /* 0x000fe20003f04070 */
[----:B------:R-:W-:Y:S01]  /*0120*/  IMAD.SHL.U32 R12, R12, 0x20, RZ ;  /* 0x000000200c0c7824 */ /* 0x000fe200078e00ff */
[----:B------:R-:W-:Y:S02]  /*0130*/  MOV R8, RZ ;  /* 0x000000ff00087202 */ /* 0x000fe40000000f00 */
[----:B------:R-:W-:-:S09]  /*0140*/  LOP3.LUT R13, R13, 0x10, RZ, 0xc0, !PT ;  /* 0x000000100d0d7812 */ /* 0x000fd200078ec0ff */
.L_x_3:
[----:B------:R-:W-:Y:S01]  /*0150*/  UPLOP3.LUT UP1, UPT, UPT, UPT, UP0, 0x80, 0x8 ;  /* 0x000000000008789c */ /* 0x000fe20003f2f000 */
[----:B------:R-:W-:Y:S01]  /*0160*/  BSSY.RECONVERGENT B0, `(.L_x_0) ;  /* 0x000053a000007945 */ /* 0x000fe20003800200 */
[C---:B------:R-:W-:Y:S01]  /*0170*/  IMAD R10, R8.reuse, 0x10, R7 ;  /* 0x00000010080a7824 */ /* 0x040fe200078e0207 */
[----:B------:R-:W-:Y:S02]  /*0180*/  LEA R20, R8, R13, 0xd ;  /* 0x0000000d08147211 */ /* 0x000fe400078e68ff */
[----:B------:R-:W-:Y:S06]  /*0190*/  @P0 BRA `(.L_x_1) ;  /* 0x0000003000980947 */ /* 0x000fec0003800000 */
[----:B------:R-:W-:Y:S01]  /*01a0*/  IMAD.SHL.U32 R14, R0, 0x100, RZ ;  /* 0x00000100000e7824 */ /* 0x000fe200078e00ff */
[----:B------:R-:W0:Y:S01]  /*01b0*/  S2UR UR6, SR_CTAID.Y ;  /* 0x00000000000679c3 */ /* 0x000e220000002600 */
[----:B------:R-:W1:Y:S07]  /*01c0*/  S2R R0, SR_TID.X ;  /* 0x0000000000007919 */ /* 0x000e6e0000002100 */
[----:B------:R-:W2:Y:S08]  /*01d0*/  LDC.64 R38, c[0x0][0x388] ;  /* 0x0000e200ff267b82 */ /* 0x000eb00000000a00 */
[----:B------:R-:W3:Y:S01]  /*01e0*/  LDC.64 R30, c[0x0][0x380] ;  /* 0x0000e000ff1e7b82 */ /* 0x000ee20000000a00 */
[----:B0-----:R-:W-:-:S05]  /*01f0*/  MOV R11, UR6 ;  /* 0x00000006000b7c02 */ /* 0x001fca0008000f00 */
[----:B------:R-:W-:Y:S01]  /*0200*/  IMAD R8, R2, 0x200, R11 ;  /* 0x0000020002087824 */ /* 0x000fe200078e020b */
[----:B-1----:R-:W-:-:S04]  /*0210*/  LOP3.LUT R7, R0, 0xf, RZ, 0xc0, !PT ;  /* 0x0000000f00077812 */ /* 0x002fc800078ec0ff */
[----:B------:R-:W-:-:S05]  /*0220*/  LEA R7, R8, R7, 0x5 ;  /* 0x0000000708077211 */ /* 0x000fca00078e28ff */
[----:B------:R-:W-:Y:S01]  /*0230*/  IMAD.IADD R20, R20, 0x1, R7 ;  /* 0x0000000114147824 */ /* 0x000fe200078e0207 */
[----:B------:R-:W-:-:S03]  /*0240*/  LOP3.LUT R7, R14, 0x1000, RZ, 0xc0, !PT ;  /* 0x000010000e077812 */ /* 0x000fc600078ec0ff */
[C---:B--2---:R-:W-:Y:S01]  /*0250*/  IMAD.WIDE.U32 R38, R20.reuse, 0x2, R38 ;  /* 0x0000000214267825 */ /* 0x044fe200078e0026 */
[C---:B------:R-:W-:Y:S02]  /*0260*/  ISETP.GE.U32.AND P4, PT, R20.reuse, 0x3fc00, PT ;  /* 0x0003fc001400780c */ /* 0x040fe40003f86070 */
[C---:B------:R-:W-:Y:S02]  /*0270*/  ISETP.GE.U32.AND P3, PT, R20.reuse, 0x3fe00, PT ;  /* 0x0003fe001400780c */ /* 0x040fe40003f66070 */
[----:B------:R-:W-:Y:S02]  /*0280*/  IADD3 R9, PT, PT, R7, R10, R12 ;  /* 0x0000000a07097210 */ /* 0x000fe40007ffe00c */
[----:B------:R-:W-:Y:S02]  /*0290*/  ISETP.GT.U32.AND P1, PT, R20, 0x3ffff, PT ;  /* 0x0003ffff1400780c */ /* 0x000fe40003f24070 */
[C---:B------:R-:W-:Y:S01]  /*02a0*/  ISETP.GE.U32.AND P5, PT, R9.reuse, 0x3ffff, PT ;  /* 0x0003ffff0900780c */ /* 0x040fe20003fa6070 */
[C---:B---3--:R-:W-:Y:S01]  /*02b0*/  IMAD.WIDE.U32 R16, R9.reuse, 0x2, R30 ;  /* 0x0000000209107825 */ /* 0x048fe200078e001e */
[----:B------:R-:W-:-:S02]  /*02c0*/  ISETP.GT.U32.AND P2, PT, R9, 0x3ffff, PT ;  /* 0x0003ffff0900780c */ /* 0x000fc40003f44070 */
[----:B------:R-:W-:Y:S02]  /*02d0*/  ISETP.GE.U32.AND P6, PT, R20, 0x3fa00, PT ;  /* 0x0003fa001400780c */ /* 0x000fe40003fc6070 */
[----:B------:R-:W-:Y:S02]  /*02e0*/  @P4 PRMT R46, RZ, 0x7610, R46 ;  /* 0x00007610ff2e4816 */ /* 0x000fe4000000002e */
[----:B------:R-:W-:-:S03]  /*02f0*/  @P3 PRMT R45, RZ, 0x7610, R45 ;  /* 0x00007610ff2d3816 */ /* 0x000fc6000000002d */
[----:B------:R-:W2:Y:S04]  /*0300*/  @!P1 LDG.E.U16 R35, desc[UR4][R38.64] ;  /* 0x0000000426239981 */ /* 0x000ea8000c1e1500 */
[----:B------:R-:W3:Y:S01]  /*0310*/  @!P4 LDG.E.U16 R46, desc[UR4][R38.64+0x800] ;  /* 0x00080004262ec981 */ /* 0x000ee2000c1e1500 */
[----:B------:R-:W-:-:S03]  /*0320*/  ISETP.GE.U32.AND P4, PT, R9, 0x3fffd, PT ;  /* 0x0003fffd0900780c */ /* 0x000fc60003f86070 */
[----:B------:R-:W4:Y:S01]  /*0330*/  @!P3 LDG.E.U16 R45, desc[UR4][R38.64+0x400] ;  /* 0x00040004262db981 */ /* 0x000f22000c1e1500 */
[----:B------:R-:W-:Y:S02]  /*0340*/  ISETP.GE.U32.AND P3, PT, R9, 0x3fffe, PT ;  /* 0x0003fffe0900780c */ /* 0x000fe40003f66070 */
[----:B------:R-:W-:Y:S01]  /*0350*/  @P5 PRMT R26, RZ, 0x7610, R26 ;  /* 0x00007610ff1a5816 */ /* 0x000fe2000000001a */
[----:B------:R-:W5:Y:S01]  /*0360*/  @!P2 LDG.E.U16 R22, desc[UR4][R16.64] ;  /* 0x000000041016a981 */ /* 0x000f62000c1e1500 */
[----:B------:R-:W-:-:S04]  /*0370*/  @P6 PRMT R29, RZ, 0x7610, R29 ;  /* 0x00007610ff1d6816 */ /* 0x000fc8000000001d */
[----:B------:R-:W3:Y:S01]  /*0380*/  @!P5 LDG.E.U16 R26, desc[UR4][R16.64+0x2] ;  /* 0x00000204101ad981 */ /* 0x000ee2000c1e1500 */
[----:B------:R-:W-:Y:S02]  /*0390*/  @P4 PRMT R25, RZ, 0x7610, R25 ;  /* 0x00007610ff194816 */ /* 0x000fe40000000019 */
[----:B------:R-:W-:Y:S01]  /*03a0*/  ISETP.GE.U32.AND P5, PT, R9, 0x3fffc, PT ;  /* 0x0003fffc0900780c */ /* 0x000fe20003fa6070 */
[----:B------:R-:W4:Y:S01]  /*03b0*/  @!P6 LDG.E.U16 R29, desc[UR4][R38.64+0xc00] ;  /* 0x000c0004261de981 */ /* 0x000f22000c1e1500 */
[----:B------:R-:W-:-:S03]  /*03c0*/  @P3 PRMT R41, RZ, 0x7610, R41 ;  /* 0x00007610ff293816 */ /* 0x000fc60000000029 */
[----:B------:R-:W4:Y:S01]  /*03d0*/  @!P4 LDG.E.U16 R25, desc[UR4][R16.64+0x6] ;  /* 0x000006041019c981 */ /* 0x000f22000c1e1500 */
[C---:B------:R-:W-:Y:S02]  /*03e0*/  ISETP.GE.U32.AND P4, PT, R20.reuse, 0x3f600, PT ;  /* 0x0003f6001400780c */ /* 0x040fe40003f86070 */
[----:B------:R-:W-:Y:S01]  /*03f0*/  ISETP.GE.U32.AND P6, PT, R20, 0x3f800, PT ;  /* 0x0003f8001400780c */ /* 0x000fe20003fc6070 */
[----:B------:R-:W4:Y:S01]  /*0400*/  @!P3 LDG.E.U16 R41, desc[UR4][R16.64+0x4] ;  /* 0x000004041029b981 */ /* 0x000f22000c1e1500 */
[----:B------:R-:W-:-:S03]  /*0410*/  ISETP.GE.U32.AND P3, PT, R9, 0x3fffb, PT ;  /* 0x0003fffb0900780c */ /* 0x000fc60003f66070 */
[----:B------:R-:W-:-:S06]  /*0420*/  @P5 PRMT R43, RZ, 0x7610, R43 ;  /* 0x00007610ff2b5816 */ /* 0x000fcc000000002b */
[----:B------:R-:W-:Y:S01]  /*0430*/  @P4 PRMT R51, RZ, 0x7610, R51 ;  /* 0x00007610ff334816 */ /* 0x000fe20000000033 */
[----:B------:R-:W4:Y:S01]  /*0440*/  @!P5 LDG.E.U16 R43, desc[UR4][R16.64+0x8] ;  /* 0x00000804102bd981 */ /* 0x000f22000c1e1500 */
[----:B------:R-:W-:Y:S02]  /*0450*/  @P6 PRMT R50, RZ, 0x7610, R50 ;  /* 0x00007610ff326816 */ /* 0x000fe40000000032 */
[----:B------:R-:W-:Y:S02]  /*0460*/  ISETP.GE.U32.AND P5, PT, R9, 0x3fffa, PT ;  /* 0x0003fffa0900780c */ /* 0x000fe40003fa6070 */
[----:B------:R-:W4:Y:S01]  /*0470*/  @!P4 LDG.E.U16 R51, desc[UR4][R38.64+0x1400] ;  /* 0x001400042633c981 */ /* 0x000f22000c1e1500 */
[C---:B------:R-:W-:Y:S02]  /*0480*/  ISETP.GE.U32.AND P4, PT, R20.reuse, 0x3f200, PT ;  /* 0x0003f2001400780c */ /* 0x040fe40003f86070 */
[----:B------:R-:W-:Y:S01]  /*0490*/  @P3 PRMT R24, RZ, 0x7610, R24 ;  /* 0x00007610ff183816 */ /* 0x000fe20000000018 */
[----:B------:R-:W4:Y:S01]  /*04a0*/  @!P6 LDG.E.U16 R50, desc[UR4][R38.64+0x1000] ;  /* 0x001000042632e981 */ /* 0x000f22000c1e1500 */
[----:B------:R-:W-:-:S04]  /*04b0*/  ISETP.GE.U32.AND P6, PT, R20, 0x3f400, PT ;  /* 0x0003f4001400780c */ /* 0x000fc80003fc6070 */
[----:B------:R-:W4:Y:S02]  /*04c0*/  @!P3 LDG.E.U16 R24, desc[UR4][R16.64+0xa] ;  /* 0x00000a041018b981 */ /* 0x000f24000c1e1500 */
[----:B------:R-:W-:-:S03]  /*04d0*/  @P5 PRMT R15, RZ, 0x7610, R15 ;  /* 0x00007610ff0f5816 */ /* 0x000fc6000000000f */
[----:B------:R-:W-:Y:S02]  /*04e0*/  @P4 PRMT R44, RZ, 0x7610, R44 ;  /* 0x00007610ff2c4816 */ /* 0x000fe4000000002c */
[C---:B------:R-:W-:Y:S01]  /*04f0*/  ISETP.GE.U32.AND P3, PT, R9.reuse, 0x3fff9, PT ;  /* 0x0003fff90900780c */ /* 0x040fe20003f66070 */
[----:B------:R-:W4:Y:S01]  /*0500*/  @!P5 LDG.E.U16 R15, desc[UR4][R16.64+0xc] ;  /* 0x00000c04100fd981 */ /* 0x000f22000c1e1500 */
[----:B------:R-:W-:-:S03]  /*0510*/  ISETP.GE.U32.AND P5, PT, R9, 0x3fff8, PT ;  /* 0x0003fff80900780c */ /* 0x000fc60003fa6070 */
[----:B------:R-:W4:Y:S01]  /*0520*/  @!P4 LDG.E.U16 R44, desc[UR4][R38.64+0x1c00] ;  /* 0x001c0004262cc981 */ /* 0x000f22000c1e1500 */
[----:B------:R-:W-:Y:S02]  /*0530*/  ISETP.GE.U32.AND P4, PT, R20, 0x3ee00, PT ;  /* 0x0003ee001400780c */ /* 0x000fe40003f86070 */
[----:B------:R-:W-:-:S05]  /*0540*/  @P6 PRMT R48, RZ, 0x7610, R48 ;  /* 0x00007610ff306816 */ /* 0x000fca0000000030 */
[----:B------:R-:W-:Y:S01]  /*0550*/  @P3 PRMT R32, RZ, 0x7610, R32 ;  /* 0x00007610ff203816 */ /* 0x000fe20000000020 */
[----:B------:R-:W4:Y:S01]  /*0560*/  @!P6 LDG.E.U16 R48, desc[UR4][R38.64+0x1800] ;  /* 0x001800042630e981 */ /* 0x000f22000c1e1500 */
[----:B------:R-:W-:Y:S02]  /*0570*/  @P5 PRMT R28, RZ, 0x7610, R28 ;  /* 0x00007610ff1c5816 */ /* 0x000fe4000000001c */
[----:B------:R-:W-:Y:S02]  /*0580*/  ISETP.GE.U32.AND P6, PT, R20, 0x3f000, PT ;  /* 0x0003f0001400780c */ /* 0x000fe40003fc6070 */
[----:B------:R-:W-:Y:S01]  /*0590*/  @P4 PRMT R23, RZ, 0x7610, R23 ;  /* 0x00007610ff174816 */ /* 0x000fe20000000017 */
[----:B------:R-:W4:Y:S01]  /*05a0*/  @!P3 LDG.E.U16 R32, desc[UR4][R16.64+0xe] ;  /* 0x00000e041020b981 */ /* 0x000f22000c1e1500 */
[----:B------:R-:W-:-:S03]  /*05b0*/  ISETP.GE.U32.AND P3, PT, R9, 0x3fff7, PT ;  /* 0x0003fff70900780c */ /* 0x000fc60003f66070 */
[----:B------:R-:W4:Y:S01]  /*05c0*/  @!P5 LDG.E.U16 R28, desc[UR4][R16.64+0x10] ;  /* 0x00001004101cd981 */ /* 0x000f22000c1e1500 */
[----:B------:R-:W-:-:S03]  /*05d0*/  ISETP.GE.U32.AND P5, PT, R9, 0x3fff6, PT ;  /* 0x0003fff60900780c */ /* 0x000fc60003fa6070 */
[----:B------:R-:W4:Y:S02]  /*05e0*/  @!P4 LDG.E.U16 R23, desc[UR4][R38.64+0x2400] ;  /* 0x002400042617c981 */ /* 0x000f24000c1e1500 */
[----:B------:R-:W-:-:S04]  /*05f0*/  @P6 PRMT R42, RZ, 0x7610, R42 ;  /* 0x00007610ff2a6816 */ /* 0x000fc8000000002a */
[----:B------:R-:W-:Y:S02]  /*0600*/  @P3 PRMT R21, RZ, 0x7610, R21 ;  /* 0x00007610ff153816 */ /* 0x000fe40000000015 */
[----:B------:R-:W4:Y:S02]  /*0610*/  @!P6 LDG.E.U16 R42, desc[UR4][R38.64+0x2000] ;  /* 0x00200004262ae981 */ /* 0x000f24000c1e1500 */
[----:B------:R-:W-:Y:S02]  /*0620*/  @P5 PRMT R8, RZ, 0x7610, R8 ;  /* 0x00007610ff085816 */ /* 0x000fe40000000008 */
[----:B------:R-:W4:Y:S01]  /*0630*/  @!P3 LDG.E.U16 R21, desc[UR4][R16.64+0x12] ;  /* 0x000012041015b981 */ /* 0x000f22000c1e1500 */
[----:B------:R-:W-:-:S03]  /*0640*/  ISETP.GE.U32.AND P3, PT, R9, 0x3fe00, PT ;  /* 0x0003fe000900780c */ /* 0x000fc60003f66070 */
[----:B------:R-:W4:Y:S01]  /*0650*/  @!P5 LDG.E.U16 R8, desc[UR4][R16.64+0x14] ;  /* 0x000014041008d981 */ /* 0x000f22000c1e1500 */
[----:B------:R-:W-:-:S05]  /*0660*/  IADD3 R19, PT, PT, R9, 0x200, RZ ;  /* 0x0000020009137810 */ /* 0x000fca0007ffe0ff */
[----:B------:R-:W-:-:S04]  /*0670*/  IMAD.WIDE.U32 R18, R19, 0x2, R30 ;  /* 0x0000000213127825 */ /* 0x000fc800078e001e */
[----:B------:R-:W-:-:S06]  /*0680*/  @P3 PRMT R33, RZ, 0x7610, R33 ;  /* 0x00007610ff213816 */ /* 0x000fcc0000000021 */
[----:B------:R-:W4:Y:S01]  /*0690*/  @!P3 LDG.E.U16 R33, desc[UR4][R18.64] ;  /* 0x000000041221b981 */ /* 0x000f22000c1e1500 */
[----:B------:R-:W-:-:S13]  /*06a0*/  ISETP.GE.U32.AND P3, PT, R9, 0x3fdff, PT ;  /* 0x0003fdff0900780c */ /* 0x000fda0003f66070 */
[----:B------:R-:W-:-:S06]  /*06b0*/  @P3 PRMT R55, RZ, 0x7610, R55 ;  /* 0x00007610ff373816 */ /* 0x000fcc0000000037 */
[----:B------:R-:W4:Y:S01]  /*06c0*/  @!P3 LDG.E.U16 R55, desc[UR4][R18.64+0x2] ;  /* 0x000002041237b981 */ /* 0x000f22000c1e1500 */
[----:B------:R-:W-:-:S13]  /*06d0*/  ISETP.GE.U32.AND P3, PT, R9, 0x3fdfe, PT ;  /* 0x0003fdfe0900780c */ /* 0x000fda0003f66070 */
[----:B------:R-:W-:-:S06]  /*06e0*/  @P3 PRMT R40, RZ, 0x7610, R40 ;  /* 0x00007610ff283816 */ /* 0x000fcc0000000028 */
[----:B------:R-:W4:Y:S01]  /*06f0*/  @!P3 LDG.E.U16 R40, desc[UR4][R18.64+0x4] ;  /* 0x000004041228b981 */ /* 0x000f22000c1e1500 */
[----:B------:R-:W-:Y:S02]  /*0700*/  ISETP.GE.U32.AND P3, PT, R9, 0x3fdfd, PT ;  /* 0x0003fdfd0900780c */ /* 0x000fe40003f66070 */
[----:B------:R-:W-:-:S11]  /*0710*/  ISETP.GE.U32.AND P5, PT, R20, 0x3e800, PT ;  /* 0x0003e8001400780c */ /* 0x000fd60003fa6070 */
[----:B------:R-:W-:-:S06]  /*0720*/  @P3 PRMT R27, RZ, 0x7610, R27 ;  /* 0x00007610ff1b3816 */ /* 0x000fcc000000001b */
[----:B------:R-:W4:Y:S01]  /*0730*/  @!P3 LDG.E.U16 R27, desc[UR4][R18.64+0x6] ;  /* 0x00000604121bb981 */ /* 0x000f22000c1e1500 */
[C---:B------:R-:W-:Y:S02]  /*0740*/  ISETP.GE.U32.AND P3, PT, R20.reuse, 0x3e200, PT ;  /* 0x0003e2001400780c */ /* 0x040fe40003f66070 */
[C---:B------:R-:W-:Y:S02]  /*0750*/  ISETP.GE.U32.AND P6, PT, R20.reuse, 0x3ec00, PT ;  /* 0x0003ec001400780c */ /* 0x040fe40003fc6070 */
[----:B------:R-:W-:Y:S02]  /*0760*/  @P5 PRMT R53, RZ, 0x7610, R53 ;  /* 0x00007610ff355816 */ /* 0x000fe40000000035 */
[----:B------:R-:W-:-:S04]  /*0770*/  ISETP.GE.U32.AND P4, PT, R20, 0x3ea00, PT ;  /* 0x0003ea001400780c */ /* 0x000fc80003f86070 */
[----:B------:R-:W4:Y:S01]  /*0780*/  @!P5 LDG.E.U16 R53, desc[UR4][R38.64+0x3000] ;  /* 0x003000042635d981 */ /* 0x000f22000c1e1500 */
[----:B------:R-:W-:-:S04]  /*0790*/  ISETP.GE.U32.AND P5, PT, R9, 0x3fff4, PT ;  /* 0x0003fff40900780c */ /* 0x000fc80003fa6070 */
[----:B------:R-:W-:-:S04]  /*07a0*/  @P6 PRMT R37, RZ, 0x7610, R37 ;  /* 0x00007610ff256816 */ /* 0x000fc80000000025 */
[----:B------:R-:W-:Y:S02]  /*07b0*/  @P4 PRMT R59, RZ, 0x7610, R59 ;  /* 0x00007610ff3b4816 */ /* 0x000fe4000000003b */
[----:B------:R-:W4:Y:S04]  /*07c0*/  @!P6 LDG.E.U16 R37, desc[UR4][R38.64+0x2800] ;  /* 0x002800042625e981 */ /* 0x000f28000c1e1500 */
[----:B------:R-:W4:Y:S01]  /*07d0*/  @!P4 LDG.E.U16 R59, desc[UR4][R38.64+0x2c00] ;  /* 0x002c0004263bc981 */ /* 0x000f22000c1e1500 */
[----:B------:R-:W-:-:S13]  /*07e0*/  ISETP.GE.U32.AND P4, PT, R9, 0x3fff5, PT ;  /* 0x0003fff50900780c */ /* 0x000fda0003f86070 */
[----:B------:R-:W-:-:S06]  /*07f0*/  @P4 PRMT R60, RZ, 0x7610, R60 ;  /* 0x00007610ff3c4816 */ /* 0x000fcc000000003c */
[----:B------:R-:W4:Y:S01]  /*0800*/  @!P4 LDG.E.U16 R60, desc[UR4][R16.64+0x16] ;  /* 0x00001604103cc981 */ /* 0x000f22000c1e1500 */
[----:B------:R-:W-:Y:S02]  /*0810*/  ISETP.GE.U32.AND P4, PT, R9, 0x3fff2, PT ;  /* 0x0003fff20900780c */ /* 0x000fe40003f86070 */
[----:B------:R-:W-:Y:S02]  /*0820*/  @P1 PRMT R35, RZ, 0x7610, R35 ;  /* 0x00007610ff231816 */ /* 0x000fe40000000023 */
[----:B------:R-:W-:-:S03]  /*0830*/  ISETP.GE.U32.AND P1, PT, R20, 0x3e600, PT ;  /* 0x0003e6001400780c */ /* 0x000fc60003f26070 */
[----:B--2---:R-:W-:Y:S01]  /*0840*/  HADD2.F32 R35, -RZ, R35.H0_H0 ;  /* 0x20000023ff237230 */ /* 0x004fe20000004100 */
[----:B------:R-:W-:-:S05]  /*0850*/  @P2 PRMT R22, RZ, 0x7610, R22 ;  /* 0x00007610ff162816 */ /* 0x000fca0000000016 */
[----:B-----5:R-:W-:Y:S01]  /*0860*/  HADD2.F32 R54, -RZ, R22.H0_H0 ;  /* 0x20000016ff367230 */ /* 0x020fe20000004100 */
[----:B------:R-:W-:Y:S01]  /*0870*/  ISETP.GE.U32.AND P2, PT, R20, 0x3e400, PT ;  /* 0x0003e4001400780c */ /* 0x000fe20003f46070 */
[----:B---3--:R-:W-:Y:S02]  /*0880*/  HADD2.F32 R26, -RZ, R26.H0_H0 ;  /* 0x2000001aff1a7230 */ /* 0x008fe40000004100 */
[----:B----4-:R-:W-:Y:S02]  /*0890*/  HADD2.F32 R22, -RZ, R45.H0_H0 ;  /* 0x2000002dff167230 */ /* 0x010fe40000004100 */
[----:B------:R-:W-:-:S04]  /*08a0*/  FFMA R3, R54, R35, R3 ;  /* 0x0000002336037223 */ /* 0x000fc80000000003 */
[----:B------:R-:W-:Y:S01]  /*08b0*/  FFMA R26, R26, R22, R3 ;  /* 0x000000161a1a7223 */ /* 0x000fe20000000003 */
[----:B------:R-:W-:Y:S02]  /*08c0*/  HADD2.F32 R3, -RZ, R41.H0_H0 ;  /* 0x20000029ff037230 */ /* 0x000fe40000004100 */
[----:B------:R-:W-:Y:S01]  /*08d0*/  HADD2.F32 R41, -RZ, R46.H0_H0 ;  /* 0x2000002eff297230 */ /* 0x000fe20000004100 */
[----:B------:R-:W-:Y:S01]  /*08e0*/  @P1 PRMT R20, RZ, 0x7610, R20 ;  /* 0x00007610ff141816 */ /* 0x000fe20000000014 */
[----:B------:R-:W-:-:S03]  /*08f0*/  HADD2.F32 R29, -RZ, R29.H0_H0 ;  /* 0x2000001dff1d7230 */ /* 0x000fc60000004100 */
[--C-:B------:R-:W-:Y:S01]  /*0900*/  FFMA R46, R3, R41, R26.reuse ;  /* 0x00000029032e7223 */ /* 0x100fe2000000001a */
[----:B------:R-:W-:Y:S01]  /*0910*/  HADD2.F32 R3, -RZ, R25.H0_H0 ;  /* 0x20000019ff037230 */ /* 0x000fe20000004100 */
[----:B------:R-:W-:Y:S01]  /*0920*/  @P3 PRMT R26, RZ, 0x7610, R26 ;  /* 0x00007610ff1a3816 */ /* 0x000fe2000000001a */
[----:B------:R-:W2:Y:S01]  /*0930*/  @!P1 LDG.E.U16 R20, desc[UR4][R38.64+0x3400] ;  /* 0x0034000426149981 */ /* 0x000ea2000c1e1500 */
[----:B------:R-:W-:Y:S02]  /*0940*/  @P2 PRMT R25, RZ, 0x7610, R25 ;  /* 0x00007610ff192816 */ /* 0x000fe40000000019 */
[----:B------:R-:W-:Y:S01]  /*0950*/  ISETP.GE.U32.AND P1, PT, R9, 0x3fdfc, PT ;  /* 0x0003fdfc0900780c */ /* 0x000fe20003f26070 */
[----:B------:R-:W-:Y:S01]  /*0960*/  HADD2.F32 R54, -RZ, R43.H0_H0 ;  /* 0x2000002bff367230 */ /* 0x000fe20000004100 */
[----:B------:R-:W3:Y:S01]  /*0970*/  @!P3 LDG.E.U16 R26, desc[UR4][R38.64+0x3c00] ;  /* 0x003c0004261ab981 */ /* 0x000ee2000c1e1500 */
[----:B------:R-:W-:Y:S01]  /*0980*/  FFMA R3, R3, R29, R46 ;  /* 0x0000001d03037223 */ /* 0x000fe2000000002e */
[----:B------:R-:W-:-:S02]  /*0990*/  ISETP.GE.U32.AND P3, PT, R9, 0x3fdfb, PT ;  /* 0x0003fdfb0900780c */ /* 0x000fc40003f66070 */
[----:B------:R0:W4:Y:S01]  /*09a0*/  @!P2 LDG.E.U16 R25, desc[UR4][R38.64+0x3800] ;  /* 0x003800042619a981 */ /* 0x000122000c1e1500 */
[----:B------:R-:W-:Y:S01]  /*09b0*/  HADD2.F32 R50, -RZ, R50.H0_H0 ;  /* 0x20000032ff327230 */ /* 0x000fe20000004100 */
[----:B------:R-:W-:Y:S01]  /*09c0*/  ISETP.GE.U32.AND P2, PT, R9, 0x3fff3, PT ;  /* 0x0003fff30900780c */ /* 0x000fe20003f46070 */
[----:B------:R-:W-:-:S03]  /*09d0*/  HADD2.F32 R51, -RZ, R51.H0_H0 ;  /* 0x20000033ff337230 */ /* 0x000fc60000004100 */
[----:B------:R-:W-:Y:S01]  /*09e0*/  FFMA R54, R54, R50, R3 ;  /* 0x0000003236367223 */ /* 0x000fe20000000003 */
[----:B------:R-:W-:Y:S01]  /*09f0*/  HADD2.F32 R3, -RZ, R24.H0_H0 ;  /* 0x20000018ff037230 */ /* 0x000fe20000004100 */
[----:B------:R-:W-:Y:S02]  /*0a00*/  @P5 PRMT R24, RZ, 0x7610, R24 ;  /* 0x00007610ff185816 */ /* 0x000fe40000000018 */
[----:B------:R-:W-:Y:S02]  /*0a10*/  @P1 PRMT R61, RZ, 0x7610, R61 ;  /* 0x00007610ff3d1816 */ /* 0x000fe4000000003d */
[--C-:B------:R-:W-:Y:S01]  /*0a20*/  FFMA R3, R3, R51, R54.reuse ;  /* 0x0000003303037223 */ /* 0x100fe20000000036 */
[----:B------:R-:W-:Y:S01]  /*0a30*/  @P3 PRMT R54, RZ, 0x7610, R54 ;  /* 0x00007610ff363816 */ /* 0x000fe20000000036 */
[----:B------:R-:W5:Y:S01]  /*0a40*/  @!P5 LDG.E.U16 R24, desc[UR4][R16.64+0x18] ;  /* 0x000018041018d981 */ /* 0x000f62000c1e1500 */
[C---:B------:R-:W-:Y:S02]  /*0a50*/  ISETP.GE.U32.AND P5, PT, R9.reuse, 0x3fdfa, PT ;  /* 0x0003fdfa0900780c */ /* 0x040fe40003fa6070 */
[----:B------:R-:W-:Y:S01]  /*0a60*/  @P2 PRMT R45, RZ, 0x7610, R45 ;  /* 0x00007610ff2d2816 */ /* 0x000fe2000000002d */
[----:B------:R-:W3:Y:S01]  /*0a70*/  @!P1 LDG.E.U16 R61, desc[UR4][R18.64+0x8] ;  /* 0x00000804123d9981 */ /* 0x000ee2000c1e1500 */
[----:B------:R-:W-:-:S03]  /*0a80*/  ISETP.GE.U32.AND P1, PT, R9, 0x3fdf9, PT ;  /* 0x0003fdf90900780c */ /* 0x000fc60003f26070 */
[----:B------:R-:W4:Y:S04]  /*0a90*/  @!P3 LDG.E.U16 R54, desc[UR4][R18.64+0xa] ;  /* 0x00000a041236b981 */ /* 0x000f28000c1e1500 */
[----:B------:R-:W5:Y:S01]  /*0aa0*/  @!P2 LDG.E.U16 R45, desc[UR4][R16.64+0x1a] ;  /* 0x00001a04102da981 */ /* 0x000f62000c1e1500 */
[C---:B------:R-:W-:Y:S02]  /*0ab0*/  ISETP.GE.U32.AND P2, PT, R9.reuse, 0x3fdf8, PT ;  /* 0x0003fdf80900780c */ /* 0x040fe40003f46070 */
[----:B------:R-:W-:Y:S02]  /*0ac0*/  ISETP.GE.U32.AND P3, PT, R9, 0x3fdf7, PT ;  /* 0x0003fdf70900780c */ /* 0x000fe40003f66070 */
[----:B------:R-:W-:Y:S02]  /*0ad0*/  @P5 PRMT R47, RZ, 0x7610, R47 ;  /* 0x00007610ff2f5816 */ /* 0x000fe4000000002f */
[----:B------:R-:W-:-:S04]  /*0ae0*/  @P1 PRMT R46, RZ, 0x7610, R46 ;  /* 0x00007610ff2e1816 */ /* 0x000fc8000000002e */
[----:B------:R-:W5:Y:S03]  /*0af0*/  @!P5 LDG.E.U16 R47, desc[UR4][R18.64+0xc] ;  /* 0x00000c04122fd981 */ /* 0x000f66000c1e1500 */
[----:B------:R-:W-:Y:S01]  /*0b00*/  @P2 PRMT R43, RZ, 0x7610, R43 ;  /* 0x00007610ff2b2816 */ /* 0x000fe2000000002b */
[----:B------:R-:W5:Y:S01]  /*0b10*/  @!P1 LDG.E.U16 R46, desc[UR4][R18.64+0xe] ;  /* 0x00000e04122e9981 */ /* 0x000f62000c1e1500 */
[----:B0-----:R-:W-:Y:S01]  /*0b20*/  HADD2.F32 R39, -RZ, R23.H0_H0 ;  /* 0x20000017ff277230 */ /* 0x001fe20000004100 */
[----:B------:R-:W-:Y:S01]  /*0b30*/  @P3 PRMT R23, RZ, 0x7610, R23 ;  /* 0x00007610ff173816 */ /* 0x000fe20000000017 */
[----:B------:R-:W-:Y:S02]  /*0b40*/  HADD2.F32 R38, -RZ, R15.H0_H0 ;  /* 0x2000000fff267230 */ /* 0x000fe40000004100 */
[----:B------:R-:W-:Y:S01]  /*0b50*/  HADD2.F32 R48, -RZ, R48.H0_H0 ;  /* 0x20000030ff307230 */ /* 0x000fe20000004100 */
[----:B------:R-:W5:Y:S01]  /*0b60*/  @!P2 LDG.E.U16 R43, desc[UR4][R18.64+0x10] ;  /* 0x00001004122ba981 */ /* 0x000f62000c1e1500 */
[----:B------:R-:W-:Y:S01]  /*0b70*/  ISETP.GE.U32.AND P2, PT, R9, 0x3fdf6, PT ;  /* 0x0003fdf60900780c */ /* 0x000fe20003f46070 */
[----:B------:R-:W-:-:S02]  /*0b80*/  HADD2.F32 R32, -RZ, R32.H0_H0 ;  /* 0x20000020ff207230 */ /* 0x000fc40000004100 */
[----:B------:R-:W-:Y:S02]  /*0b90*/  HADD2.F32 R44, -RZ, R44.H0_H0 ;  /* 0x2000002cff2c7230 */ /* 0x000fe40000004100 */
[----:B------:R-:W-:Y:S01]  /*0ba0*/  FFMA R3, R38, R48, R3 ;  /* 0x0000003026037223 */ /* 0x000fe20000000003 */
[----:B------:R-:W5:Y:S01]  /*0bb0*/  @!P3 LDG.E.U16 R23, desc[UR4][R18.64+0x12] ;  /* 0x000012041217b981 */ /* 0x000f62000c1e1500 */
[----:B------:R-:W-:Y:S01]  /*0bc0*/  ISETP.GE.U32.AND P1, PT, R9, 0x3fdf5, PT ;  /* 0x0003fdf50900780c */ /* 0x000fe20003f26070 */
[----:B------:R-:W-:Y:S02]  /*0bd0*/  HADD2.F32 R28, -RZ, R28.H0_H0 ;  /* 0x2000001cff1c7230 */ /* 0x000fe40000004100 */
[----:B------:R-:W-:Y:S01]  /*0be0*/  FFMA R3, R32, R44, R3 ;  /* 0x0000002c20037223 */ /* 0x000fe20000000003 */
[----:B------:R-:W-:Y:S01]  /*0bf0*/  HADD2.F32 R42, -RZ, R42.H0_H0 ;  /* 0x2000002aff2a7230 */ /* 0x000fe20000004100 */
[----:B------:R-:W-:Y:S01]  /*0c00*/  @P4 PRMT R38, RZ, 0x7610, R38 ;  /* 0x00007610ff264816 */ /* 0x000fe20000000026 */
[----:B------:R-:W-:-:S03]  /*0c10*/  HADD2.F32 R21, -RZ, R21.H0_H0 ;  /* 0x20000015ff157230 */ /* 0x000fc60000004100 */
[----:B------:R-:W-:Y:S01]  /*0c20*/  FFMA R28, R28, R42, R3 ;  /* 0x0000002a1c1c7223 */ /* 0x000fe20000000003 */
[----:B------:R-:W-:Y:S01]  /*0c30*/  HADD2.F32 R3, -RZ, R8.H0_H0 ;  /* 0x20000008ff037230 */ /* 0x000fe20000004100 */
[----:B------:R-:W-:Y:S01]  /*0c40*/  @P2 PRMT R8, RZ, 0x7610, R8 ;  /* 0x00007610ff082816 */ /* 0x000fe20000000008 */
[----:B------:R-:W5:Y:S01]  /*0c50*/  @!P4 LDG.E.U16 R38, desc[UR4][R16.64+0x1c] ;  /* 0x00001c041026c981 */ /* 0x000f62000c1e1500 */
[----:B------:R-:W-:Y:S01]  /*0c60*/  ISETP.GE.U32.AND P6, PT, R9, 0x3fff1, PT ;  /* 0x0003fff10900780c */ /* 0x000fe20003fc6070 */
[----:B------:R-:W-:Y:S01]  /*0c70*/  FFMA R28, R21, R39, R28 ;  /* 0x00000027151c7223 */ /* 0x000fe2000000001c */
[----:B------:R-:W-:Y:S02]  /*0c80*/  @P1 PRMT R21, RZ, 0x7610, R21 ;  /* 0x00007610ff151816 */ /* 0x000fe40000000015 */
[----:B------:R-:W5:Y:S01]  /*0c90*/  @!P2 LDG.E.U16 R8, desc[UR4][R18.64+0x14] ;  /* 0x000014041208a981 */ /* 0x000f62000c1e1500 */
[----:B------:R-:W-:-:S03]  /*0ca0*/  ISETP.GE.U32.AND P3, PT, R9, 0x3fdf4, PT ;  /* 0x0003fdf40900780c */ /* 0x000fc60003f66070 */
[----:B------:R-:W5:Y:S01]  /*0cb0*/  @!P1 LDG.E.U16 R21, desc[UR4][R18.64+0x16] ;  /* 0x0000160412159981 */ /* 0x000f62000c1e1500 */
[----:B------:R-:W-:-:S04]  /*0cc0*/  ISETP.GE.U32.AND P1, PT, R9, 0x3fc00, PT ;  /* 0x0003fc000900780c */ /* 0x000fc80003f26070 */
[----:B------:R-:W-:Y:S01]  /*0cd0*/  @P6 PRMT R15, RZ, 0x7610, R15 ;  /* 0x00007610ff0f6816 */ /* 0x000fe2000000000f */
[----:B------:R-:W-:-:S05]  /*0ce0*/  HADD2.F32 R33, -RZ, R33.H0_H0 ;  /* 0x20000021ff217230 */ /* 0x000fca0000004100 */
[----:B------:R0:W5:Y:S01]  /*0cf0*/  @!P6 LDG.E.U16 R15, desc[UR4][R16.64+0x1e] ;  /* 0x00001e04100fe981 */ /* 0x000162000c1e1500 */
[----:B------:R-:W-:Y:S01]  /*0d00*/  FFMA R57, R35, R33, R4 ;  /* 0x0000002123397223 */ /* 0x000fe20000000004 */
[----:B------:R-:W-:Y:S02]  /*0d10*/  @P3 PRMT R32, RZ, 0x7610, R32 ;  /* 0x00007610ff203816 */ /* 0x000fe40000000020 */
[----:B------:R-:W-:-:S04]  /*0d20*/  @P1 PRMT R33, RZ, 0x7610, R33 ;  /* 0x00007610ff211816 */ /* 0x000fc80000000021 */
[----:B------:R-:W5:Y:S01]  /*0d30*/  @!P3 LDG.E.U16 R32, desc[UR4][R18.64+0x18] ;  /* 0x000018041220b981 */ /* 0x000f62000c1e1500 */
[----:B0-----:R-:W-:-:S04]  /*0d40*/  VIADD R17, R9, 0x400 ;  /* 0x0000040009117836 */ /* 0x001fc80000000000 */
[----:B------:R-:W-:-:S05]  /*0d50*/  IMAD.WIDE.U32 R16, R17, 0x2, R30 ;  /* 0x0000000211107825 */ /* 0x000fca00078e001e */
[----:B------:R-:W5:Y:S01]  /*0d60*/  @!P1 LDG.E.U16 R33, desc[UR4][R16.64] ;  /* 0x0000000410219981 */ /* 0x000f62000c1e1500 */
[----:B------:R-:W-:Y:S01]  /*0d70*/  ISETP.GE.U32.AND P1, PT, R9, 0x3fbff, PT ;  /* 0x0003fbff0900780c */ /* 0x000fe20003f26070 */
[----:B------:R-:W-:-:S05]  /*0d80*/  HADD2.F32 R55, -RZ, R55.H0_H0 ;  /* 0x20000037ff377230 */ /* 0x000fca0000004100 */
[----:B------:R-:W-:-:S07]  /*0d90*/  FFMA R4, R22, R55, R57 ;  /* 0x0000003716047223 */ /* 0x000fce0000000039 */
[----:B------:R-:W-:-:S06]  /*0da0*/  @P1 PRMT R57, RZ, 0x7610, R57 ;  /* 0x00007610ff391816 */ /* 0x000fcc0000000039 */
[----:B------:R-:W5:Y:S01]  /*0db0*/  @!P1 LDG.E.U16 R57, desc[UR4][R16.64+0x2] ;  /* 0x0000020410399981 */ /* 0x000f62000c1e1500 */
[----:B------:R-:W-:-:S13]  /*0dc0*/  ISETP.GE.U32.AND P1, PT, R9, 0x3fbfe, PT ;  /* 0x0003fbfe0900780c */ /* 0x000fda0003f26070 */
[----:B------:R-:W-:-:S06]  /*0dd0*/  @P1 PRMT R55, RZ, 0x7610, R55 ;  /* 0x00007610ff371816 */ /* 0x000fcc0000000037 */
[----:B------:R-:W5:Y:S01]  /*0de0*/  @!P1 LDG.E.U16 R55, desc[UR4][R16.64+0x4] ;  /* 0x0000040410379981 */ /* 0x000f62000c1e1500 */
[----:B------:R-:W-:Y:S01]  /*0df0*/  ISETP.GE.U32.AND P1, PT, R9, 0x3fbfd, PT ;  /* 0x0003fbfd0900780c */ /* 0x000fe20003f26070 */
[----:B------:R-:W-:-:S05]  /*0e00*/  HADD2.F32 R40, -RZ, R40.H0_H0 ;  /* 0x20000028ff287230 */ /* 0x000fca0000004100 */
[----:B------:R-:W-:-:S07]  /*0e10*/  FFMA R4, R41, R40, R4 ;  /* 0x0000002829047223 */ /* 0x000fce0000000004 */
[----:B------:R-:W-:-:S06]  /*0e20*/  @P1 PRMT R40, RZ, 0x7610, R40 ;  /* 0x00007610ff281816 */ /* 0x000fcc0000000028 */
[----:B------:R-:W5:Y:S01]  /*0e30*/  @!P1 LDG.E.U16 R40, desc[UR4][R16.64+0x6] ;  /* 0x0000060410289981 */ /* 0x000f62000c1e1500 */
[C---:B------:R-:W-:Y:S02]  /*0e40*/  ISETP.GE.U32.AND P4, PT, R9.reuse, 0x3fdf3, PT ;  /* 0x0003fdf30900780c */ /* 0x040fe40003f86070 */
[C---:B------:R-:W-:Y:S01]  /*0e50*/  ISETP.GE.U32.AND P5, PT, R9.reuse, 0x3fdf2, PT ;  /* 0x0003fdf20900780c */ /* 0x040fe20003fa6070 */
[----:B------:R-:W-:Y:S01]  /*0e60*/  HADD2.F32 R37, -RZ, R37.H0_H0 ;  /* 0x20000025ff257230 */ /* 0x000fe20000004100 */
[----:B------:R-:W-:Y:S01]  /*0e70*/  ISETP.GE.U32.AND P6, PT, R9, 0x3fdf1, PT ;  /* 0x0003fdf10900780c */ /* 0x000fe20003fc6070 */
[----:B------:R-:W-:-:S03]  /*0e80*/  HADD2.F32 R27, -RZ, R27.H0_H0 ;  /* 0x2000001bff1b7230 */ /* 0x000fc60000004100 */
[----:B------:R-:W-:Y:S01]  /*0e90*/  FFMA R58, R3, R37, R28 ;  /* 0x00000025033a7223 */ /* 0x000fe2000000001c */
[----:B------:R-:W-:-:S04]  /*0ea0*/  ISETP.GE.U32.AND P1, PT, R9, 0x3fbfc, PT ;  /* 0x0003fbfc0900780c */ /* 0x000fc80003f26070 */
[----:B------:R-:W-:Y:S02]  /*0eb0*/  @P4 PRMT R49, RZ, 0x7610, R49 ;  /* 0x00007610ff314816 */ /* 0x000fe40000000031 */
[----:B------:R-:W-:Y:S01]  /*0ec0*/  @P5 PRMT R3, RZ, 0x7610, R3 ;  /* 0x00007610ff035816 */ /* 0x000fe20000000003 */
[----:B------:R-:W-:-:S03]  /*0ed0*/  FFMA R27, R29, R27, R4 ;  /* 0x0000001b1d1b7223 */ /* 0x000fc60000000004 */
[----:B------:R-:W5:Y:S04]  /*0ee0*/  @!P4 LDG.E.U16 R49, desc[UR4][R18.64+0x1a] ;  /* 0x00001a041231c981 */ /* 0x000f68000c1e1500 */
[----:B------:R-:W5:Y:S01]  /*0ef0*/  @!P5 LDG.E.U16 R3, desc[UR4][R18.64+0x1c] ;  /* 0x00001c041203d981 */ /* 0x000f62000c1e1500 */
[----:B------:R-:W-:Y:S02]  /*0f00*/  ISETP.GE.U32.AND P5, PT, R9, 0x3fbfb, PT ;  /* 0x0003fbfb0900780c */ /* 0x000fe40003fa6070 */
[----:B------:R-:W-:-:S06]  /*0f10*/  @P6 PRMT R28, RZ, 0x7610, R28 ;  /* 0x00007610ff1c6816 */ /* 0x000fcc000000001c */
[----:B------:R0:W5:Y:S02]  /*0f20*/  @!P6 LDG.E.U16 R28, desc[UR4][R18.64+0x1e] ;  /* 0x00001e04121ce981 */ /* 0x000164000c1e1500 */
[----:B0-----:R-:W-:Y:S01]  /*0f30*/  HADD2.F32 R19, -RZ, R60.H0_H0 ;  /* 0x2000003cff137230 */ /* 0x001fe20000004100 */
[C---:B------:R-:W-:Y:S02]  /*0f40*/  ISETP.GE.U32.AND P6, PT, R9.reuse, 0x3fbfa, PT ;  /* 0x0003fbfa0900780c */ /* 0x040fe40003fc6070 */
[C---:B------:R-:W-:Y:S02]  /*0f50*/  ISETP.GE.U32.AND P2, PT, R9.reuse, 0x3fbf8, PT ;  /* 0x0003fbf80900780c */ /* 0x040fe40003f46070 */
[C---:B------:R-:W-:Y:S02]  /*0f60*/  ISETP.GE.U32.AND P3, PT, R9.reuse, 0x3fbf7, PT ;  /* 0x0003fbf70900780c */ /* 0x040fe40003f66070 */
[----:B------:R-:W-:Y:S01]  /*0f70*/  ISETP.GE.U32.AND P4, PT, R9, 0x3fbf6, PT ;  /* 0x0003fbf60900780c */ /* 0x000fe20003f86070 */
[----:B--2---:R-:W-:-:S02]  /*0f80*/  HADD2.F32 R20, -RZ, R20.H0_H0 ;  /* 0x20000014ff147230 */ /* 0x004fc40000004100 */
[----:B---3--:R-:W-:Y:S02]  /*0f90*/  HADD2.F32 R61, -RZ, R61.H0_H0 ;  /* 0x2000003dff3d7230 */ /* 0x008fe40000004100 */
[----:B----4-:R-:W-:-:S03]  /*0fa0*/  HADD2.F32 R54, -RZ, R54.H0_H0 ;  /* 0x20000036ff367230 */ /* 0x010fc60000004100 */
[----:B------:R-:W-:Y:S01]  /*0fb0*/  FFMA R4, R50, R61, R27 ;  /* 0x0000003d32047223 */ /* 0x000fe2000000001b */
[----:B------:R-:W-:-:S03]  /*0fc0*/  HADD2.F32 R27, -RZ, R59.H0_H0 ;  /* 0x2000003bff1b7230 */ /* 0x000fc60000004100 */
[----:B------:R-:W-:Y:S01]  /*0fd0*/  FFMA R59, R51, R54, R4 ;  /* 0x00000036333b7223 */ /* 0x000fe20000000004 */
[----:B------:R-:W-:Y:S01]  /*0fe0*/  @P1 PRMT R54, RZ, 0x7610, R54 ;  /* 0x00007610ff361816 */ /* 0x000fe20000000036 */
[----:B-----5:R-:W-:Y:S02]  /*0ff0*/  HADD2.F32 R4, -RZ, R24.H0_H0 ;  /* 0x20000018ff047230 */ /* 0x020fe40000004100 */
[----:B------:R-:W-:Y:S01]  /*1000*/  HADD2.F32 R24, -RZ, R53.H0_H0 ;  /* 0x20000035ff187230 */ /* 0x000fe20000004100 */
[----:B------:R-:W-:Y:S02]  /*1010*/  @P5 PRMT R53, RZ, 0x7610, R53 ;  /* 0x00007610ff355816 */ /* 0x000fe40000000035 */
[----:B------:R-:W2:Y:S01]  /*1020*/  @!P1 LDG.E.U16 R54, desc[UR4][R16.64+0x8] ;  /* 0x0000080410369981 */ /* 0x000ea2000c1e1500 */
[----:B------:R-:W-:Y:S01]  /*1030*/  FFMA R19, R19, R27, R58 ;  /* 0x0000001b13137223 */ /* 0x000fe2000000003a */
[----:B------:R-:W-:Y:S02]  /*1040*/  HADD2.F32 R47, -RZ, R47.H0_H0 ;  /* 0x2000002fff2f7230 */ /* 0x000fe40000004100 */
[----:B------:R-:W3:Y:S01]  /*1050*/  @!P5 LDG.E.U16 R53, desc[UR4][R16.64+0xa] ;  /* 0x00000a041035d981 */ /* 0x000ee2000c1e1500 */
[----:B------:R-:W-:Y:S01]  /*1060*/  ISETP.GE.U32.AND P1, PT, R9, 0x3fbf9, PT ;  /* 0x0003fbf90900780c */ /* 0x000fe20003f26070 */
[----:B------:R-:W-:-:S02]  /*1070*/  HADD2.F32 R46, -RZ, R46.H0_H0 ;  /* 0x2000002eff2e7230 */ /* 0x000fc40000004100 */
[----:B------:R-:W-:Y:S01]  /*1080*/  FFMA R47, R48, R47, R59 ;  /* 0x0000002f302f7223 */ /* 0x000fe2000000003b */
[----:B------:R-:W-:Y:S01]  /*1090*/  FFMA R19, R4, R24, R19 ;  /* 0x0000001804137223 */ /* 0x000fe20000000013 */
[----:B------:R-:W-:Y:S02]  /*10a0*/  HADD2.F32 R4, -RZ, R45.H0_H0 ;  /* 0x2000002dff047230 */ /* 0x000fe40000004100 */
[----:B------:R-:W-:Y:S01]  /*10b0*/  FFMA R47, R44, R46, R47 ;  /* 0x0000002e2c2f7223 */ /* 0x000fe2000000002f */
[----:B------:R-:W-:Y:S02]  /*10c0*/  HADD2.F32 R43, -RZ, R43.H0_H0 ;  /* 0x2000002bff2b7230 */ /* 0x000fe40000004100 */
[----:B------:R-:W-:-:S03]  /*10d0*/  FFMA R19, R4, R20, R19 ;  /* 0x0000001404137223 */ /* 0x000fc60000000013 */
[----:B------:R-:W-:Y:S01]  /*10e0*/  FFMA R4, R42, R43, R47 ;  /* 0x0000002b2a047223 */ /* 0x000fe2000000002f */
[----:B------:R-:W-:-:S05]  /*10f0*/  HADD2.F32 R23, -RZ, R23.H0_H0 ;  /* 0x20000017ff177230 */ /* 0x000fca0000004100 */
[--C-:B------:R-:W-:Y:S01]  /*1100*/  FFMA R58, R39, R23, R4.reuse ;  /* 0x00000017273a7223 */ /* 0x100fe20000000004 */
[----:B------:R-:W-:Y:S01]  /*1110*/  @P1 PRMT R4, RZ, 0x7610, R4 ;  /* 0x00007610ff041816 */ /* 0x000fe20000000004 */
[----:B------:R-:W-:-:S05]  /*1120*/  HADD2.F32 R18, -RZ, R25.H0_H0 ;  /* 0x20000019ff127230 */ /* 0x000fca0000004100 */
[----:B------:R-:W4:Y:S01]  /*1130*/  @!P1 LDG.E.U16 R4, desc[UR4][R16.64+0xe] ;  /* 0x00000e0410049981 */ /* 0x000f22000c1e1500 */
[----:B------:R-:W-:Y:S01]  /*1140*/  HADD2.F32 R38, -RZ, R38.H0_H0 ;  /* 0x20000026ff267230 */ /* 0x000fe20000004100 */
[----:B------:R-:W-:Y:S02]  /*1150*/  ISETP.GE.U32.AND P1, PT, R9, 0x3fbf3, PT ;  /* 0x0003fbf30900780c */ /* 0x000fe40003f26070 */
[----:B------:R-:W-:Y:S01]  /*1160*/  @P6 PRMT R43, RZ, 0x7610, R43 ;  /* 0x00007610ff2b6816 */ /* 0x000fe2000000002b */
[----:B------:R-:W-:Y:S02]  /*1170*/  HADD2.F32 R8, -RZ, R8.H0_H0 ;  /* 0x20000008ff087230 */ /* 0x000fe40000004100 */
[----:B------:R-:W-:Y:S01]  /*1180*/  FFMA R46, R38, R18, R19 ;  /* 0x00000012262e7223 */ /* 0x000fe20000000013 */
[----:B------:R-:W-:Y:S01]  /*1190*/  @P2 PRMT R38, RZ, 0x7610, R38 ;  /* 0x00007610ff262816 */ /* 0x000fe20000000026 */
[----:B------:R-:W-:Y:S02]  /*11a0*/  HADD2.F32 R21, -RZ, R21.H0_H0 ;  /* 0x20000015ff157230 */ /* 0x000fe40000004100 */
[----:B------:R-:W-:Y:S01]  /*11b0*/  FFMA R8, R37, R8, R58 ;  /* 0x0000000825087223 */ /* 0x000fe2000000003a */
[----:B------:R-:W5:Y:S03]  /*11c0*/  @!P6 LDG.E.U16 R43, desc[UR4][R16.64+0xc] ;  /* 0x00000c04102be981 */ /* 0x000f66000c1e1500 */
[----:B------:R-:W-:Y:S01]  /*11d0*/  FFMA R61, R27, R21, R8 ;  /* 0x000000151b3d7223 */ /* 0x000fe20000000008 */
[----:B------:R-:W5:Y:S01]  /*11e0*/  @!P2 LDG.E.U16 R38, desc[UR4][R16.64+0x10] ;  /* 0x000010041026a981 */ /* 0x000f62000c1e1500 */
[----:B------:R-:W-:-:S02]  /*11f0*/  ISETP.GE.U32.AND P2, PT, R9, 0x3fbf2, PT ;  /* 0x0003fbf20900780c */ /* 0x000fc40003f46070 */
[----:B------:R-:W-:Y:S02]  /*1200*/  @P1 PRMT R8, RZ, 0x7610, R8 ;  /* 0x00007610ff081816 */ /* 0x000fe40000000008 */
[----:B------:R-:W-:-:S04]  /*1210*/  @P3 PRMT R45, RZ, 0x7610, R45 ;  /* 0x00007610ff2d3816 */ /* 0x000fc8000000002d */
[----:B------:R-:W5:Y:S01]  /*1220*/  @!P1 LDG.E.U16 R8, desc[UR4][R16.64+0x1a] ;  /* 0x00001a0410089981 */ /* 0x000f62000c1e1500 */
[C---:B------:R-:W-:Y:S02]  /*1230*/  ISETP.GE.U32.AND P1, PT, R9.reuse, 0x3fa00, PT ;  /* 0x0003fa000900780c */ /* 0x040fe40003f26070 */
[C---:B------:R-:W-:Y:S01]  /*1240*/  ISETP.GE.U32.AND P5, PT, R9.reuse, 0x3fbf5, PT ;  /* 0x0003fbf50900780c */ /* 0x040fe20003fa6070 */
[----:B------:R-:W5:Y:S01]  /*1250*/  @!P3 LDG.E.U16 R45, desc[UR4][R16.64+0x12] ;  /* 0x00001204102db981 */ /* 0x000f62000c1e1500 */
[C---:B------:R-:W-:Y:S02]  /*1260*/  ISETP.GE.U32.AND P6, PT, R9.reuse, 0x3fbf4, PT ;  /* 0x0003fbf40900780c */ /* 0x040fe40003fc6070 */
[----:B------:R-:W-:Y:S02]  /*1270*/  ISETP.GE.U32.AND P3, PT, R9, 0x3fbf1, PT ;  /* 0x0003fbf10900780c */ /* 0x000fe40003f66070 */
[----:B------:R-:W-:Y:S01]  /*1280*/  @P2 PRMT R19, RZ, 0x7610, R19 ;  /* 0x00007610ff132816 */ /* 0x000fe20000000013 */
[----:B------:R-:W-:-:S02]  /*1290*/  HADD2.F32 R32, -RZ, R32.H0_H0 ;  /* 0x20000020ff207230 */ /* 0x000fc40000004100 */
[----:B------:R-:W-:Y:S01]  /*12a0*/  HADD2.F32 R58, -RZ, R33.H0_H0 ;  /* 0x20000021ff3a7230 */ /* 0x000fe20000004100 */
[C---:B------:R-:W-:Y:S02]  /*12b0*/  IADD3 R33, PT, PT, R9.reuse, 0x600, RZ ;  /* 0x0000060009217810 */ /* 0x040fe40007ffe0ff */
[----:B------:R-:W5:Y:S01]  /*12c0*/  @!P2 LDG.E.U16 R19, desc[UR4][R16.64+0x1c] ;  /* 0x00001c041013a981 */ /* 0x000f62000c1e1500 */
[----:B------:R-:W-:Y:S01]  /*12d0*/  FFMA R61, R24, R32, R61 ;  /* 0x00000020183d7223 */ /* 0x000fe2000000003d */
[----:B------:R-:W-:Y:S01]  /*12e0*/  ISETP.GE.U32.AND P2, PT, R9, 0x3f9ff, PT ;  /* 0x0003f9ff0900780c */ /* 0x000fe20003f46070 */
[--C-:B------:R-:W-:Y:S01]  /*12f0*/  FFMA R59, R35, R58, R5.reuse ;  /* 0x0000003a233b7223 */ /* 0x100fe20000000005 */
[----:B------:R-:W-:Y:S01]  /*1300*/  @P1 PRMT R5, RZ, 0x7610, R5 ;  /* 0x00007610ff051816 */ /* 0x000fe20000000005 */
[----:B------:R-:W-:Y:S01]  /*1310*/  IMAD.WIDE.U32 R32, R33, 0x2, R30 ;  /* 0x0000000221207825 */ /* 0x000fe200078e001e */
[----:B------:R-:W-:Y:S02]  /*1320*/  @P4 PRMT R47, RZ, 0x7610, R47 ;  /* 0x00007610ff2f4816 */ /* 0x000fe4000000002f */
[----:B------:R-:W-:-:S02]  /*1330*/  @P5 PRMT R25, RZ, 0x7610, R25 ;  /* 0x00007610ff195816 */ /* 0x000fc40000000019 */
[----:B------:R-:W-:Y:S01]  /*1340*/  @P6 PRMT R23, RZ, 0x7610, R23 ;  /* 0x00007610ff176816 */ /* 0x000fe20000000017 */
[----:B------:R-:W5:Y:S01]  /*1350*/  @!P1 LDG.E.U16 R5, desc[UR4][R32.64] ;  /* 0x0000000420059981 */ /* 0x000f62000c1e1500 */
[----:B------:R-:W-:Y:S02]  /*1360*/  @P3 PRMT R21, RZ, 0x7610, R21 ;  /* 0x00007610ff153816 */ /* 0x000fe40000000015 */
[----:B------:R-:W-:Y:S01]  /*1370*/  ISETP.GE.U32.AND P1, PT, R9, 0x3f9fe, PT ;  /* 0x0003f9fe0900780c */ /* 0x000fe20003f26070 */
[----:B------:R-:W5:Y:S04]  /*1380*/  @!P4 LDG.E.U16 R47, desc[UR4][R16.64+0x14] ;  /* 0x00001404102fc981 */ /* 0x000f68000c1e1500 */
[----:B------:R-:W5:Y:S04]  /*1390*/  @!P5 LDG.E.U16 R25, desc[UR4][R16.64+0x16] ;  /* 0x000016041019d981 */ /* 0x000f68000c1e1500 */
[----:B------:R-:W5:Y:S04]  /*13a0*/  @!P6 LDG.E.U16 R23, desc[UR4][R16.64+0x18] ;  /* 0x000018041017e981 */ /* 0x000f68000c1e1500 */
[----:B------:R0:W5:Y:S02]  /*13b0*/  @!P3 LDG.E.U16 R21, desc[UR4][R16.64+0x1e] ;  /* 0x00001e041015b981 */ /* 0x000164000c1e1500 */
[----:B0-----:R-:W-:-:S02]  /*13c0*/  @P2 PRMT R17, RZ, 0x7610, R17 ;  /* 0x00007610ff112816 */ /* 0x001fc40000000011 */
[----:B------:R-:W-:-:S04]  /*13d0*/  @P1 PRMT R16, RZ, 0x7610, R16 ;  /* 0x00007610ff101816 */ /* 0x000fc80000000010 */
[----:B------:R-:W5:Y:S04]  /*13e0*/  @!P2 LDG.E.U16 R17, desc[UR4][R32.64+0x2] ;  /* 0x000002042011a981 */ /* 0x000f68000c1e1500 */
[----:B------:R-:W5:Y:S01]  /*13f0*/  @!P1 LDG.E.U16 R16, desc[UR4][R32.64+0x4] ;  /* 0x0000040420109981 */ /* 0x000f62000c1e1500 */
[----:B------:R-:W-:Y:S01]  /*1400*/  ISETP.GE.U32.AND P1, PT, R9, 0x3f9fd, PT ;  /* 0x0003f9fd0900780c */ /* 0x000fe20003f26070 */
[----:B------:R-:W-:-:S05]  /*1410*/  HADD2.F32 R57, -RZ, R57.H0_H0 ;  /* 0x20000039ff397230 */ /* 0x000fca0000004100 */
[----:B------:R-:W-:-:S07]  /*1420*/  FFMA R58, R22, R57, R59 ;  /* 0x00000039163a7223 */ /* 0x000fce000000003b */
[----:B------:R-:W-:Y:S01]  /*1430*/  @P1 PRMT R59, RZ, 0x7610, R59 ;  /* 0x00007610ff3b1816 */ /* 0x000fe2000000003b */
[----:B------:R-:W-:-:S05]  /*1440*/  HADD2.F32 R55, -RZ, R55.H0_H0 ;  /* 0x20000037ff377230 */ /* 0x000fca0000004100 */
[----:B------:R-:W5:Y:S01]  /*1450*/  @!P1 LDG.E.U16 R59, desc[UR4][R32.64+0x6] ;  /* 0x00000604203b9981 */ /* 0x000f62000c1e1500 */
[----:B------:R-:W-:Y:S01]  /*1460*/  ISETP.GE.U32.AND P1, PT, R9, 0x3f9fc, PT ;  /* 0x0003f9fc0900780c */ /* 0x000fe20003f26070 */
[----:B------:R-:W-:Y:S02]  /*1470*/  HADD2.F32 R40, -RZ, R40.H0_H0 ;  /* 0x20000028ff287230 */ /* 0x000fe40000004100 */
[----:B------:R-:W-:-:S04]  /*1480*/  FFMA R58, R41, R55, R58 ;  /* 0x00000037293a7223 */ /* 0x000fc8000000003a */
[----:B------:R-:W-:-:S06]  /*1490*/  FFMA R55, R29, R40, R58 ;  /* 0x000000281d377223 */ /* 0x000fcc000000003a */
[----:B------:R-:W-:-:S06]  /*14a0*/  @P1 PRMT R40, RZ, 0x7610, R40 ;  /* 0x00007610ff281816 */ /* 0x000fcc0000000028 */
[----:B------:R-:W5:Y:S01]  /*14b0*/  @!P1 LDG.E.U16 R40, desc[UR4][R32.64+0x8] ;  /* 0x0000080420289981 */ /* 0x000f62000c1e1500 */
[----:B------:R-:W-:Y:S01]  /*14c0*/  ISETP.GE.U32.AND P1, PT, R9, 0x3f9fb, PT ;  /* 0x0003f9fb0900780c */ /* 0x000fe20003f26070 */
[----:B------:R-:W-:-:S05]  /*14d0*/  HADD2.F32 R49, -RZ, R49.H0_H0 ;  /* 0x20000031ff317230 */ /* 0x000fca0000004100 */
[----:B------:R-:W-:-:S07]  /*14e0*/  FFMA R61, R20, R49, R61 ;  /* 0x00000031143d7223 */ /* 0x000fce000000003d */
[----:B------:R-:W-:Y:S02]  /*14f0*/  @P1 PRMT R49, RZ, 0x7610, R49 ;  /* 0x00007610ff311816 */ /* 0x000fe40000000031 */
[----:B------:R-:W-:-:S04]  /*1500*/  ISETP.GE.U32.AND P2, PT, R9, 0x3f9fa, PT ;  /* 0x0003f9fa0900780c */ /* 0x000fc80003f46070 */
[----:B------:R-:W5:Y:S01]  /*1510*/  @!P1 LDG.E.U16 R49, desc[UR4][R32.64+0xa] ;  /* 0x00000a0420319981 */ /* 0x000f62000c1e1500 */
[----:B------:R-:W-:-:S08]  /*1520*/  ISETP.GE.U32.AND P1, PT, R9, 0x3f9f9, PT ;  /* 0x0003f9f90900780c */ /* 0x000fd00003f26070 */
[----:B------:R-:W-:-:S06]  /*1530*/  @P2 PRMT R57, RZ, 0x7610, R57 ;  /* 0x00007610ff392816 */ /* 0x000fcc0000000039 */
[----:B------:R-:W5:Y:S01]  /*1540*/  @!P2 LDG.E.U16 R57, desc[UR4][R32.64+0xc] ;  /* 0x00000c042039a981 */ /* 0x000f62000c1e1500 */
[C---:B------:R-:W-:Y:S02]  /*1550*/  ISETP.GE.U32.AND P5, PT, R9.reuse, 0x3f9f7, PT ;  /* 0x0003f9f70900780c */ /* 0x040fe40003fa6070 */
[C---:B------:R-:W-:Y:S01]  /*1560*/  ISETP.GE.U32.AND P4, PT, R9.reuse, 0x3f9f6, PT ;  /* 0x0003f9f60900780c */ /* 0x040fe20003f86070 */
[----:B------:R-:W-:Y:S01]  /*1570*/  HADD2.F32 R28, -RZ, R28.H0_H0 ;  /* 0x2000001cff1c7230 */ /* 0x000fe20000004100 */
[C---:B------:R-:W-:Y:S02]  /*1580*/  ISETP.GE.U32.AND P3, PT, R9.reuse, 0x3f9f5, PT ;  /* 0x0003f9f50900780c */ /* 0x040fe40003f66070 */
[C---:B------:R-:W-:Y:S02]  /*1590*/  ISETP.GE.U32.AND P2, PT, R9.reuse, 0x3f9f4, PT ;  /* 0x0003f9f40900780c */ /* 0x040fe40003f46070 */
[----:B------:R-:W-:Y:S01]  /*15a0*/  ISETP.GE.U32.AND P6, PT, R9, 0x3f9f1, PT ;  /* 0x0003f9f10900780c */ /* 0x000fe20003fc6070 */
[----:B--2---:R-:W-:-:S02]  /*15b0*/  HADD2.F32 R54, -RZ, R54.H0_H0 ;  /* 0x20000036ff367230 */ /* 0x004fc40000004100 */
[----:B---3--:R-:W-:-:S03]  /*15c0*/  HADD2.F32 R53, -RZ, R53.H0_H0 ;  /* 0x20000035ff357230 */ /* 0x008fc60000004100 */
[----:B------:R-:W-:-:S04]  /*15d0*/  FFMA R54, R50, R54, R55 ;  /* 0x0000003632367223 */ /* 0x000fc80000000037 */
[----:B------:R-:W-:Y:S01]  /*15e0*/  FFMA R55, R51, R53, R54 ;  /* 0x0000003533377223 */ /* 0x000fe20000000036 */
[----:B------:R-:W-:-:S06]  /*15f0*/  @P1 PRMT R53, RZ, 0x7610, R53 ;  /* 0x00007610ff351816 */ /* 0x000fcc0000000035 */
[----:B------:R-:W2:Y:S01]  /*1600*/  @!P1 LDG.E.U16 R53, desc[UR4][R32.64+0xe] ;  /* 0x00000e0420359981 */ /* 0x000ea2000c1e1500 */
[----:B------:R-:W-:Y:S01]  /*1610*/  ISETP.GE.U32.AND P1, PT, R9, 0x3f9f8, PT ;  /* 0x0003f9f80900780c */ /* 0x000fe20003f26070 */
[----:B------:R-:W-:Y:S02]  /*1620*/  HADD2.F32 R54, -RZ, R15.H0_H0 ;  /* 0x2000000fff367230 */ /* 0x000fe40000004100 */
[----:B------:R-:W-:Y:S02]  /*1630*/  HADD2.F32 R15, -RZ, R26.H0_H0 ;  /* 0x2000001aff0f7230 */ /* 0x000fe40000004100 */
[----:B------:R-:W-:-:S03]  /*1640*/  HADD2.F32 R26, -RZ, R3.H0_H0 ;  /* 0x20000003ff1a7230 */ /* 0x000fc60000004100 */
[----:B------:R-:W-:Y:S02]  /*1650*/  FFMA R3, R54, R15, R46 ;  /* 0x0000000f36037223 */ /* 0x000fe4000000002e */
[----:B------:R-:W-:-:S03]  /*1660*/  FFMA R46, R18, R26, R61 ;  /* 0x0000001a122e7223 */ /* 0x000fc6000000003d */
[----:B------:R-:W-:Y:S01]  /*1670*/  @P1 PRMT R26, RZ, 0x7610, R26 ;  /* 0x00007610ff1a1816 */ /* 0x000fe2000000001a */
[----:B----4-:R-:W-:-:S05]  /*1680*/  HADD2.F32 R4, -RZ, R4.H0_H0 ;  /* 0x20000004ff047230 */ /* 0x010fca0000004100 */
[----:B------:R-:W3:Y:S01]  /*1690*/  @!P1 LDG.E.U16 R26, desc[UR4][R32.64+0x10] ;  /* 0x00001004201a9981 */ /* 0x000ee2000c1e1500 */
[----:B-----5:R-:W-:-:S05]  /*16a0*/  HADD2.F32 R43, -RZ, R43.H0_H0 ;  /* 0x2000002bff2b7230 */ /* 0x020fca0000004100 */
[----:B------:R-:W-:Y:S01]  /*16b0*/  FFMA R43, R48, R43, R55 ;  /* 0x0000002b302b7223 */ /* 0x000fe20000000037 */
[----:B------:R-:W-:-:S03]  /*16c0*/  HADD2.F32 R38, -RZ, R38.H0_H0 ;  /* 0x20000026ff267230 */ /* 0x000fc60000004100 */
[----:B------:R-:W-:-:S04]  /*16d0*/  FFMA R43, R44, R4, R43 ;  /* 0x000000042c2b7223 */ /* 0x000fc8000000002b */
[----:B------:R-:W-:Y:S01]  /*16e0*/  FFMA R58, R42, R38, R43 ;  /* 0x000000262a3a7223 */ /* 0x000fe2000000002b */
[----:B------:R-:W-:Y:S01]  /*16f0*/  @P5 PRMT R38, RZ, 0x7610, R38 ;  /* 0x00007610ff265816 */ /* 0x000fe20000000026 */
[----:B------:R-:W-:-:S05]  /*1700*/  FFMA R4, R15, R28, R46 ;  /* 0x0000001c0f047223 */ /* 0x000fca000000002e */
[----:B------:R-:W4:Y:S01]  /*1710*/  @!P5 LDG.E.U16 R38, desc[UR4][R32.64+0x12] ;  /* 0x000012042026d981 */ /* 0x000f22000c1e1500 */
[----:B------:R-:W-:Y:S02]  /*1720*/  @P4 PRMT R46, RZ, 0x7610, R46 ;  /* 0x00007610ff2e4816 */ /* 0x000fe4000000002e */
[----:B------:R-:W-:-:S04]  /*1730*/  ISETP.GE.U32.AND P1, PT, R9, 0x3f9f3, PT ;  /* 0x0003f9f30900780c */ /* 0x000fc80003f26070 */
[----:B------:R-:W5:Y:S01]  /*1740*/  @!P4 LDG.E.U16 R46, desc[UR4][R32.64+0x14] ;  /* 0x00001404202ec981 */ /* 0x000f62000c1e1500 */
[----:B------:R-:W-:-:S06]  /*1750*/  @P3 PRMT R54, RZ, 0x7610, R54 ;  /* 0x00007610ff363816 */ /* 0x000fcc0000000036 */
[----:B------:R-:W5:Y:S01]  /*1760*/  @!P3 LDG.E.U16 R54, desc[UR4][R32.64+0x16] ;  /* 0x000016042036b981 */ /* 0x000f62000c1e1500 */
[----:B------:R-:W-:Y:S01]  /*1770*/  HADD2.F32 R5, -RZ, R5.H0_H0 ;  /* 0x20000005ff057230 */ /* 0x000fe20000004100 */
[----:B------:R-:W-:-:S04]  /*1780*/  @P1 PRMT R28, RZ, 0x7610, R28 ;  /* 0x00007610ff1c1816 */ /* 0x000fc8000000001c */
[--C-:B------:R-:W-:Y:S01]  /*1790*/  FFMA R5, R35, R5, R6.reuse ;  /* 0x0000000523057223 */ /* 0x100fe20000000006 */
[C---:B------:R-:W-:Y:S01]  /*17a0*/  ISETP.GE.U32.AND P5, PT, R9.reuse, 0x3f9f2, PT ;  /* 0x0003f9f20900780c */ /* 0x040fe20003fa6070 */
[----:B------:R-:W5:Y:S01]  /*17b0*/  @!P1 LDG.E.U16 R28, desc[UR4][R32.64+0x1a] ;  /* 0x00001a04201c9981 */ /* 0x000f62000c1e1500 */
[----:B------:R-:W-:Y:S02]  /*17c0*/  ISETP.GE.U32.AND P1, PT, R9, 0x3f800, PT ;  /* 0x0003f8000900780c */ /* 0x000fe40003f26070 */
[----:B------:R-:W-:-:S06]  /*17d0*/  @P6 PRMT R6, RZ, 0x7610, R6 ;  /* 0x00007610ff066816 */ /* 0x000fcc0000000006 */
[----:B------:R-:W5:Y:S01]  /*17e0*/  @!P6 LDG.E.U16 R6, desc[UR4][R32.64+0x1e] ;  /* 0x00001e042006e981 */ /* 0x000f62000c1e1500 */
[----:B------:R-:W-:-:S05]  /*17f0*/  HADD2.F32 R17, -RZ, R17.H0_H0 ;  /* 0x20000011ff117230 */ /* 0x000fca0000004100 */
[--C-:B------:R-:W-:Y:S01]  /*1800*/  FFMA R60, R22, R17, R5.reuse ;  /* 0x00000011163c7223 */ /* 0x100fe20000000005 */
[----:B------:R-:W-:Y:S01]  /*1810*/  @P2 PRMT R5, RZ, 0x7610, R5 ;  /* 0x00007610ff052816 */ /* 0x000fe20000000005 */
[----:B------:R-:W-:-:S05]  /*1820*/  HADD2.F32 R16, -RZ, R16.H0_H0 ;  /* 0x20000010ff107230 */ /* 0x000fca0000004100 */
[----:B------:R-:W5:Y:S01]  /*1830*/  @!P2 LDG.E.U16 R5, desc[UR4][R32.64+0x18] ;  /* 0x000018042005a981 */ /* 0x000f62000c1e1500 */
[C---:B------:R-:W-:Y:S01]  /*1840*/  ISETP.GE.U32.AND P2, PT, R9.reuse, 0x3f7ff, PT ;  /* 0x0003f7ff0900780c */ /* 0x040fe20003f46070 */
[----:B------:R-:W-:Y:S01]  /*1850*/  VIADD R17, R9, 0x800 ;  /* 0x0000080009117836 */ /* 0x000fe20000000000 */
[----:B------:R-:W-:Y:S01]  /*1860*/  @P5 PRMT R43, RZ, 0x7610, R43 ;  /* 0x00007610ff2b5816 */ /* 0x000fe2000000002b */
[----:B------:R-:W-:Y:S01]  /*1870*/  FFMA R60, R41, R16, R60 ;  /* 0x00000010293c7223 */ /* 0x000fe2000000003c */
[----:B------:R-:W-:Y:S01]  /*1880*/  @P1 PRMT R55, RZ, 0x7610, R55 ;  /* 0x00007610ff371816 */ /* 0x000fe20000000037 */
[----:B------:R-:W-:-:S03]  /*1890*/  IMAD.WIDE.U32 R16, R17, 0x2, R30 ;  /* 0x0000000211107825 */ /* 0x000fc600078e001e */
[----:B------:R0:W5:Y:S04]  /*18a0*/  @!P5 LDG.E.U16 R43, desc[UR4][R32.64+0x1c] ;  /* 0x00001c04202bd981 */ /* 0x000168000c1e1500 */
[----:B------:R-:W5:Y:S01]  /*18b0*/  @!P1 LDG.E.U16 R55, desc[UR4][R16.64] ;  /* 0x0000000410379981 */ /* 0x000f62000c1e1500 */
[----:B0-----:R-:W-:-:S06]  /*18c0*/  @P2 PRMT R32, RZ, 0x7610, R32 ;  /* 0x00007610ff202816 */ /* 0x001fcc0000000020 */
[----:B------:R-:W5:Y:S01]  /*18d0*/  @!P2 LDG.E.U16 R32, desc[UR4][R16.64+0x2] ;  /* 0x000002041020a981 */ /* 0x000f62000c1e1500 */
[----:B------:R-:W-:Y:S01]  /*18e0*/  ISETP.GE.U32.AND P1, PT, R9, 0x3f7fe, PT ;  /* 0x0003f7fe0900780c */ /* 0x000fe20003f26070 */
[----:B------:R-:W-:Y:S02]  /*18f0*/  HADD2.F32 R59, -RZ, R59.H0_H0 ;  /* 0x2000003bff3b7230 */ /* 0x000fe40000004100 */
[----:B------:R-:W-:-:S03]  /*1900*/  HADD2.F32 R40, -RZ, R40.H0_H0 ;  /* 0x20000028ff287230 */ /* 0x000fc60000004100 */
[----:B------:R-:W-:-:S04]  /*1910*/  FFMA R59, R29, R59, R60 ;  /* 0x0000003b1d3b7223 */ /* 0x000fc8000000003c */
[----:B------:R-:W-:-:S03]  /*1920*/  FFMA R60, R50, R40, R59 ;  /* 0x00000028323c7223 */ /* 0x000fc6000000003b */
[----:B------:R-:W-:-:S06]  /*1930*/  @P1 PRMT R40, RZ, 0x7610, R40 ;  /* 0x00007610ff281816 */ /* 0x000fcc0000000028 */
[----:B------:R-:W5:Y:S01]  /*1940*/  @!P1 LDG.E.U16 R40, desc[UR4][R16.64+0x4] ;  /* 0x0000040410289981 */ /* 0x000f62000c1e1500 */
[C---:B------:R-:W-:Y:S01]  /*1950*/  ISETP.GE.U32.AND P1, PT, R9.reuse, 0x3f7fd, PT ;  /* 0x0003f7fd0900780c */ /* 0x040fe20003f26070 */
[----:B------:R-:W-:Y:S02]  /*1960*/  HADD2.F32 R45, -RZ, R45.H0_H0 ;  /* 0x2000002dff2d7230 */ /* 0x000fe40000004100 */
[----:B------:R-:W-:Y:S01]  /*1970*/  HADD2.F32 R47, -RZ, R47.H0_H0 ;  /* 0x2000002fff2f7230 */ /* 0x000fe20000004100 */
[----:B------:R-:W-:Y:S02]  /*1980*/  ISETP.GE.U32.AND P2, PT, R9, 0x3f7fc, PT ;  /* 0x0003f7fc0900780c */ /* 0x000fe40003f46070 */
[----:B------:R-:W-:Y:S01]  /*1990*/  FFMA R58, R39, R45, R58 ;  /* 0x0000002d273a7223 */ /* 0x000fe2000000003a */
[----:B------:R-:W-:-:S03]  /*19a0*/  HADD2.F32 R49, -RZ, R49.H0_H0 ;  /* 0x20000031ff317230 */ /* 0x000fc60000004100 */
[----:B------:R-:W-:-:S03]  /*19b0*/  FFMA R58, R37, R47, R58 ;  /* 0x0000002f253a7223 */ /* 0x000fc6000000003a */
[----:B------:R-:W-:Y:S02]  /*19c0*/  @P1 PRMT R47, RZ, 0x7610, R47 ;  /* 0x00007610ff2f1816 */ /* 0x000fe4000000002f */
[----:B------:R-:W-:Y:S01]  /*19d0*/  ISETP.GE.U32.AND P3, PT, R9, 0x3f7fb, PT ;  /* 0x0003f7fb0900780c */ /* 0x000fe20003f66070 */
[----:B------:R-:W-:-:S03]  /*19e0*/  FFMA R49, R51, R49, R60 ;  /* 0x0000003133317223 */ /* 0x000fc6000000003c */
[----:B------:R-:W5:Y:S01]  /*19f0*/  @!P1 LDG.E.U16 R47, desc[UR4][R16.64+0x6] ;  /* 0x00000604102f9981 */ /* 0x000f62000c1e1500 */
[----:B------:R-:W-:Y:S01]  /*1a00*/  HADD2.F32 R57, -RZ, R57.H0_H0 ;  /* 0x20000039ff397230 */ /* 0x000fe20000004100 */
[----:B------:R-:W-:-:S04]  /*1a10*/  ISETP.GE.U32.AND P1, PT, R9, 0x3f7fa, PT ;  /* 0x0003f7fa0900780c */ /* 0x000fc80003f26070 */
[--C-:B------:R-:W-:Y:S01]  /*1a20*/  FFMA R57, R48, R57, R49.reuse ;  /* 0x0000003930397223 */ /* 0x100fe20000000031 */
[----:B------:R-:W-:Y:S02]  /*1a30*/  @P2 PRMT R49, RZ, 0x7610, R49 ;  /* 0x00007610ff312816 */ /* 0x000fe40000000031 */
[----:B------:R-:W-:-:S04]  /*1a40*/  ISETP.GE.U32.AND P4, PT, R9, 0x3f7f9, PT ;  /* 0x0003f7f90900780c */ /* 0x000fc80003f86070 */
[----:B------:R-:W5:Y:S01]  /*1a50*/  @!P2 LDG.E.U16 R49, desc[UR4][R16.64+0x8] ;  /* 0x000008041031a981 */ /* 0x000f62000c1e1500 */
[----:B------:R-:W-:-:S08]  /*1a60*/  ISETP.GE.U32.AND P2, PT, R9, 0x3f7f8, PT ;  /* 0x0003f7f80900780c */ /* 0x000fd00003f46070 */
[----:B------:R-:W-:Y:S01]  /*1a70*/  @P4 PRMT R45, RZ, 0x7610, R45 ;  /* 0x00007610ff2d4816 */ /* 0x000fe2000000002d */
[----:B------:R-:W-:-:S05]  /*1a80*/  HADD2.F32 R25, -RZ, R25.H0_H0 ;  /* 0x20000019ff197230 */ /* 0x000fca0000004100 */
[----:B------:R-:W5:Y:S01]  /*1a90*/  @!P4 LDG.E.U16 R45, desc[UR4][R16.64+0xe] ;  /* 0x00000e04102dc981 */ /* 0x000f62000c1e1500 */
[----:B------:R-:W-:Y:S02]  /*1aa0*/  HADD2.F32 R23, -RZ, R23.H0_H0 ;  /* 0x20000017ff177230 */ /* 0x000fe40000004100 */
[----:B------:R-:W-:Y:S02]  /*1ab0*/  HADD2.F32 R8, -RZ, R8.H0_H0 ;  /* 0x20000008ff087230 */ /* 0x000fe40000004100 */
[----:B--2---:R-:W-:-:S05]  /*1ac0*/  HADD2.F32 R53, -RZ, R53.H0_H0 ;  /* 0x20000035ff357230 */ /* 0x004fca0000004100 */
[----:B------:R-:W-:Y:S01]  /*1ad0*/  FFMA R33, R44, R53, R57 ;  /* 0x000000352c217223 */ /* 0x000fe20000000039 */
[----:B------:R-:W-:Y:S02]  /*1ae0*/  @P3 PRMT R53, RZ, 0x7610, R53 ;  /* 0x00007610ff353816 */ /* 0x000fe40000000035 */
[----:B------:R-:W-:-:S04]  /*1af0*/  @P1 PRMT R57, RZ, 0x7610, R57 ;  /* 0x00007610ff391816 */ /* 0x000fc80000000039 */
[----:B------:R-:W2:Y:S04]  /*1b00*/  @!P3 LDG.E.U16 R53, desc[UR4][R16.64+0xa] ;  /* 0x00000a041035b981 */ /* 0x000ea8000c1e1500 */
[----:B------:R-:W2:Y:S01]  /*1b10*/  @!P1 LDG.E.U16 R57, desc[UR4][R16.64+0xc] ;  /* 0x00000c0410399981 */ /* 0x000ea2000c1e1500 */
[----:B---3--:R-:W-:Y:S01]  /*1b20*/  HADD2.F32 R26, -RZ, R26.H0_H0 ;  /* 0x2000001aff1a7230 */ /* 0x008fe20000004100 */
[----:B------:R-:W-:-:S04]  /*1b30*/  ISETP.GE.U32.AND P1, PT, R9, 0x3f7f7, PT ;  /* 0x0003f7f70900780c */ /* 0x000fc80003f26070 */
[----:B------:R-:W-:Y:S01]  /*1b40*/  FFMA R60, R42, R26, R33 ;  /* 0x0000001a2a3c7223 */ /* 0x000fe20000000021 */
[----:B------:R-:W-:Y:S01]  /*1b50*/  @P2 PRMT R26, RZ, 0x7610, R26 ;  /* 0x00007610ff1a2816 */ /* 0x000fe2000000001a */
[----:B------:R-:W-:-:S05]  /*1b60*/  FFMA R33, R27, R25, R58 ;  /* 0x000000191b217223 */ /* 0x000fca000000003a */
[----:B------:R-:W3:Y:S01]  /*1b70*/  @!P2 LDG.E.U16 R26, desc[UR4][R16.64+0x10] ;  /* 0x00001004101aa981 */ /* 0x000ee2000c1e1500 */
[----:B------:R-:W-:Y:S02]  /*1b80*/  ISETP.GE.U32.AND P2, PT, R9, 0x3f7f6, PT ;  /* 0x0003f7f60900780c */ /* 0x000fe40003f46070 */
[----:B------:R-:W-:-:S06]  /*1b90*/  @P1 PRMT R25, RZ, 0x7610, R25 ;  /* 0x00007610ff191816 */ /* 0x000fcc0000000019 */
[----:B------:R-:W3:Y:S01]  /*1ba0*/  @!P1 LDG.E.U16 R25, desc[UR4][R16.64+0x12] ;  /* 0x0000120410199981 */ /* 0x000ee2000c1e1500 */
[----:B------:R-:W-:Y:S01]  /*1bb0*/  ISETP.GE.U32.AND P1, PT, R9, 0x3f7f5, PT ;  /* 0x0003f7f50900780c */ /* 0x000fe20003f26070 */
[----:B----4-:R-:W-:-:S05]  /*1bc0*/  HADD2.F32 R38, -RZ, R38.H0_H0 ;  /* 0x20000026ff267230 */ /* 0x010fca0000004100 */
[----:B------:R-:W-:Y:S01]  /*1bd0*/  FFMA R60, R39, R38, R60 ;  /* 0x00000026273c7223 */ /* 0x000fe2000000003c */
[----:B------:R-:W-:Y:S01]  /*1be0*/  @P2 PRMT R38, RZ, 0x7610, R38 ;  /* 0x00007610ff262816 */ /* 0x000fe20000000026 */
[----:B-----5:R-:W-:-:S05]  /*1bf0*/  HADD2.F32 R46, -RZ, R46.H0_H0 ;  /* 0x2000002eff2e7230 */ /* 0x020fca0000004100 */
[----:B------:R-:W4:Y:S01]  /*1c00*/  @!P2 LDG.E.U16 R38, desc[UR4][R16.64+0x14] ;  /* 0x000014041026a981 */ /* 0x000f22000c1e1500 */
[----:B------:R-:W-:Y:S01]  /*1c10*/  ISETP.GE.U32.AND P2, PT, R9, 0x3f7f4, PT ;  /* 0x0003f7f40900780c */ /* 0x000fe20003f46070 */
[----:B------:R-:W-:Y:S01]  /*1c20*/  FFMA R60, R37, R46, R60 ;  /* 0x0000002e253c7223 */ /* 0x000fe2000000003c */
[----:B------:R-:W-:Y:S01]  /*1c30*/  @P1 PRMT R46, RZ, 0x7610, R46 ;  /* 0x00007610ff2e1816 */ /* 0x000fe2000000002e */
[----:B------:R-:W-:-:S05]  /*1c40*/  HADD2.F32 R54, -RZ, R54.H0_H0 ;  /* 0x20000036ff367230 */ /* 0x000fca0000004100 */
[----:B------:R-:W5:Y:S01]  /*1c50*/  @!P1 LDG.E.U16 R46, desc[UR4][R16.64+0x16] ;  /* 0x00001604102e9981 */ /* 0x000f62000c1e1500 */
[----:B------:R-:W-:-:S04]  /*1c60*/  FFMA R61, R27, R54, R60 ;  /* 0x000000361b3d7223 */ /* 0x000fc8000000003c */
[----:B------:R-:W-:-:S06]  /*1c70*/  @P2 PRMT R54, RZ, 0x7610, R54 ;  /* 0x00007610ff362816 */ /* 0x000fcc0000000036 */
[----:B------:R-:W5:Y:S01]  /*1c80*/  @!P2 LDG.E.U16 R54, desc[UR4][R16.64+0x18] ;  /* 0x000018041036a981 */ /* 0x000f62000c1e1500 */
[----:B------:R-:W-:Y:S01]  /*1c90*/  ISETP.GE.U32.AND P1, PT, R9, 0x3f600, PT ;  /* 0x0003f6000900780c */ /* 0x000fe20003f26070 */
[----:B------:R-:W-:-:S04]  /*1ca0*/  FFMA R33, R24, R23, R33 ;  /* 0x0000001718217223 */ /* 0x000fc80000000021 */
[----:B------:R-:W-:Y:S01]  /*1cb0*/  FFMA R59, R20, R8, R33 ;  /* 0x00000008143b7223 */ /* 0x000fe20000000021 */
[----:B------:R-:W-:Y:S01]  /*1cc0*/  IADD3 R33, PT, PT, R9, 0xa00, RZ ;  /* 0x00000a0009217810 */ /* 0x000fe20007ffe0ff */
[----:B------:R-:W-:-:S05]  /*1cd0*/  HADD2.F32 R55, -RZ, R55.H0_H0 ;  /* 0x20000037ff377230 */ /* 0x000fca0000004100 */
[----:B------:R-:W-:Y:S01]  /*1ce0*/  FFMA R55, R35, R55, R56 ;  /* 0x0000003723377223 */ /* 0x000fe20000000038 */
[----:B------:R-:W-:-:S05]  /*1cf0*/  HADD2.F32 R32, -RZ, R32.H0_H0 ;  /* 0x20000020ff207230 */ /* 0x000fca0000004100 */
[--C-:B------:R-:W-:Y:S01]  /*1d00*/  FFMA R58, R22, R32, R55.reuse ;  /* 0x00000020163a7223 */ /* 0x100fe20000000037 */
[----:B------:R-:W-:Y:S01]  /*1d10*/  @P1 PRMT R55, RZ, 0x7610, R55 ;  /* 0x00007610ff371816 */ /* 0x000fe20000000037 */
[----:B------:R-:W-:-:S05]  /*1d20*/  IMAD.WIDE.U32 R32, R33, 0x2, R30 ;  /* 0x0000000221207825 */ /* 0x000fca00078e001e */
[----:B------:R-:W5:Y:S01]  /*1d30*/  @!P1 LDG.E.U16 R55, desc[UR4][R32.64] ;  /* 0x0000000420379981 */ /* 0x000f62000c1e1500 */
[----:B------:R-:W-:Y:S01]  /*1d40*/  ISETP.GE.U32.AND P1, PT, R9, 0x3f5ff, PT ;  /* 0x0003f5ff0900780c */ /* 0x000fe20003f26070 */
[----:B------:R-:W-:-:S05]  /*1d50*/  HADD2.F32 R40, -RZ, R40.H0_H0 ;  /* 0x20000028ff287230 */ /* 0x000fca0000004100 */
[----:B------:R-:W-:-:S07]  /*1d60*/  FFMA R58, R41, R40, R58 ;  /* 0x00000028293a7223 */ /* 0x000fce000000003a */
[----:B------:R-:W-:-:S06]  /*1d70*/  @P1 PRMT R40, RZ, 0x7610, R40 ;  /* 0x00007610ff281816 */ /* 0x000fcc0000000028 */
[----:B------:R-:W5:Y:S01]  /*1d80*/  @!P1 LDG.E.U16 R40, desc[UR4][R32.64+0x2] ;  /* 0x0000020420289981 */ /* 0x000f62000c1e1500 */
[C---:B------:R-:W-:Y:S02]  /*1d90*/  ISETP.GE.U32.AND P3, PT, R9.reuse, 0x3f7f3, PT ;  /* 0x0003f7f30900780c */ /* 0x040fe40003f66070 */
[C---:B------:R-:W-:Y:S02]  /*1da0*/  ISETP.GE.U32.AND P4, PT, R9.reuse, 0x3f7f2, PT ;  /* 0x0003f7f20900780c */ /* 0x040fe40003f86070 */
[----:B------:R-:W-:-:S09]  /*1db0*/  ISETP.GE.U32.AND P5, PT, R9, 0x3f7f1, PT ;  /* 0x0003f7f10900780c */ /* 0x000fd20003fa6070 */
[----:B------:R-:W-:Y:S02]  /*1dc0*/  @P3 PRMT R23, RZ, 0x7610, R23 ;  /* 0x00007610ff173816 */ /* 0x000fe40000000017 */
[----:B------:R-:W-:Y:S02]  /*1dd0*/  @P4 PRMT R8, RZ, 0x7610, R8 ;  /* 0x00007610ff084816 */ /* 0x000fe40000000008 */
[----:B------:R-:W-:Y:S02]  /*1de0*/  @P5 PRMT R56, RZ, 0x7610, R56 ;  /* 0x00007610ff385816 */ /* 0x000fe40000000038 */
[----:B------:R-:W5:Y:S04]  /*1df0*/  @!P3 LDG.E.U16 R23, desc[UR4][R16.64+0x1a] ;  /* 0x00001a041017b981 */ /* 0x000f68000c1e1500 */
[----:B------:R-:W5:Y:S04]  /*1e00*/  @!P4 LDG.E.U16 R8, desc[UR4][R16.64+0x1c] ;  /* 0x00001c041008c981 */ /* 0x000f68000c1e1500 */
[----:B------:R0:W5:Y:S01]  /*1e10*/  @!P5 LDG.E.U16 R56, desc[UR4][R16.64+0x1e] ;  /* 0x00001e041038d981 */ /* 0x000162000c1e1500 */
[----:B------:R-:W-:Y:S01]  /*1e20*/  HADD2.F32 R49, -RZ, R49.H0_H0 ;  /* 0x20000031ff317230 */ /* 0x000fe20000004100 */
[----:B------:R-:W-:Y:S01]  /*1e30*/  ISETP.GE.U32.AND P1, PT, R9, 0x3f5fa, PT ;  /* 0x0003f5fa0900780c */ /* 0x000fe20003f26070 */
[----:B0-----:R-:W-:-:S05]  /*1e40*/  HADD2.F32 R17, -RZ, R47.H0_H0 ;  /* 0x2000002fff117230 */ /* 0x001fca0000004100 */
[----:B------:R-:W-:Y:S01]  /*1e50*/  FFMA R17, R29, R17, R58 ;  /* 0x000000111d117223 */ /* 0x000fe2000000003a */
[----:B------:R-:W-:-:S03]  /*1e60*/  HADD2.F32 R5, -RZ, R5.H0_H0 ;  /* 0x20000005ff057230 */ /* 0x000fc60000004100 */
[----:B------:R-:W-:Y:S01]  /*1e70*/  FFMA R58, R50, R49, R17 ;  /* 0x00000031323a7223 */ /* 0x000fe20000000011 */
[----:B------:R-:W-:Y:S02]  /*1e80*/  HADD2.F32 R16, -RZ, R19.H0_H0 ;  /* 0x20000013ff107230 */ /* 0x000fe40000004100 */
[----:B------:R-:W-:Y:S01]  /*1e90*/  FFMA R5, R24, R5, R61 ;  /* 0x0000000518057223 */ /* 0x000fe2000000003d */
[----:B------:R-:W-:Y:S01]  /*1ea0*/  HADD2.F32 R28, -RZ, R28.H0_H0 ;  /* 0x2000001cff1c7230 */ /* 0x000fe20000004100 */
[C---:B------:R-:W-:Y:S01]  /*1eb0*/  ISETP.GE.U32.AND P2, PT, R9.reuse, 0x3f5f9, PT ;  /* 0x0003f5f90900780c */ /* 0x040fe20003f46070 */
[----:B------:R-:W-:Y:S02]  /*1ec0*/  HADD2.F32 R21, -RZ, R21.H0_H0 ;  /* 0x20000015ff157230 */ /* 0x000fe40000004100 */
[----:B------:R-:W-:Y:S01]  /*1ed0*/  FFMA R16, R18, R16, R59 ;  /* 0x0000001012107223 */ /* 0x000fe2000000003b */
[----:B------:R-:W-:Y:S01]  /*1ee0*/  HADD2.F32 R43, -RZ, R43.H0_H0 ;  /* 0x2000002bff2b7230 */ /* 0x000fe20000004100 */
[----:B------:R-:W-:Y:S01]  /*1ef0*/  ISETP.GE.U32.AND P3, PT, R9, 0x3f5fe, PT ;  /* 0x0003f5fe0900780c */ /* 0x000fe20003f66070 */
[----:B------:R-:W-:Y:S01]  /*1f00*/  FFMA R17, R20, R28, R5 ;  /* 0x0000001c14117223 */ /* 0x000fe20000000005 */
[----:B------:R-:W-:-:S02]  /*1f10*/  HADD2.F32 R45, -RZ, R45.H0_H0 ;  /* 0x2000002dff2d7230 */ /* 0x000fc40000004100 */
[----:B------:R-:W-:Y:S01]  /*1f20*/  FFMA R5, R15, R21, R16 ;  /* 0x000000150f057223 */ /* 0x000fe20000000010 */
[----:B------:R-:W-:Y:S02]  /*1f30*/  HADD2.F32 R6, -RZ, R6.H0_H0 ;  /* 0x20000006ff067230 */ /* 0x000fe40000004100 */
[----:B------:R-:W-:-:S04]  /*1f40*/  FFMA R16, R18, R43, R17 ;  /* 0x0000002b12107223 */ /* 0x000fc80000000011 */
[----:B------:R-:W-:Y:S02]  /*1f50*/  FFMA R6, R15, R6, R16 ;  /* 0x000000060f067223 */ /* 0x000fe40000000010 */
[----:B------:R-:W-:Y:S02]  /*1f60*/  @P3 PRMT R21, RZ, 0x7610, R21 ;  /* 0x00007610ff153816 */ /* 0x000fe40000000015 */
[----:B------:R-:W-:-:S04]  /*1f70*/  ISETP.GE.U32.AND P4, PT, R9, 0x3f5fd, PT ;  /* 0x0003f5fd0900780c */ /* 0x000fc80003f86070 */
[----:B------:R-:W5:Y:S01]  /*1f80*/  @!P3 LDG.E.U16 R21, desc[UR4][R32.64+0x4] ;  /* 0x000004042015b981 */ /* 0x000f62000c1e1500 */
[C---:B------:R-:W-:Y:S01]  /*1f90*/  VIADD R47, R9.reuse, 0xc00 ;  /* 0x00000c00092f7836 */ /* 0x040fe20000000000 */
[C---:B------:R-:W-:Y:S02]  /*1fa0*/  ISETP.GE.U32.AND P5, PT, R9.reuse, 0x3f5fc, PT ;  /* 0x0003f5fc0900780c */ /* 0x040fe40003fa6070 */
[C---:B------:R-:W-:Y:S02]  /*1fb0*/  ISETP.GE.U32.AND P6, PT, R9.reuse, 0x3f5fb, PT ;  /* 0x0003f5fb0900780c */ /* 0x040fe40003fc6070 */
[----:B------:R-:W-:Y:S01]  /*1fc0*/  ISETP.GE.U32.AND P3, PT, R9, 0x3f5f8, PT ;  /* 0x0003f5f80900780c */ /* 0x000fe20003f66070 */
[----:B--2---:R-:W-:Y:S02]  /*1fd0*/  HADD2.F32 R53, -RZ, R53.H0_H0 ;  /* 0x20000035ff357230 */ /* 0x004fe40000004100 */
[----:B------:R-:W-:-:S03]  /*1fe0*/  HADD2.F32 R57, -RZ, R57.H0_H0 ;  /* 0x20000039ff397230 */ /* 0x000fc60000004100 */
[----:B------:R-:W-:-:S04]  /*1ff0*/  FFMA R53, R51, R53, R58 ;  /* 0x0000003533357223 */ /* 0x000fc8000000003a */
[----:B------:R-:W-:Y:S01]  /*2000*/  FFMA R53, R48, R57, R53 ;  /* 0x0000003930357223 */ /* 0x000fe20000000035 */
[----:B------:R-:W-:-:S03]  /*2010*/  @P1 PRMT R57, RZ, 0x7610, R57 ;  /* 0x00007610ff391816 */ /* 0x000fc60000000039 */
[----:B------:R-:W-:-:S03]  /*2020*/  FFMA R53, R44, R45, R53 ;  /* 0x0000002d2c357223 */ /* 0x000fc60000000035 */
[----:B------:R-:W2:Y:S01]  /*2030*/  @!P1 LDG.E.U16 R57, desc[UR4][R32.64+0xc] ;  /* 0x00000c0420399981 */ /* 0x000ea2000c1e1500 */
[----:B------:R-:W-:Y:S01]  /*2040*/  ISETP.GE.U32.AND P1, PT, R9, 0x3f5f4, PT ;  /* 0x0003f5f40900780c */ /* 0x000fe20003f26070 */
[----:B---3--:R-:W-:-:S05]  /*2050*/  HADD2.F32 R26, -RZ, R26.H0_H0 ;  /* 0x2000001aff1a7230 */ /* 0x008fca0000004100 */
[----:B------:R-:W-:Y:S01]  /*2060*/  FFMA R16, R42, R26, R53 ;  /* 0x0000001a2a107223 */ /* 0x000fe20000000035 */
[----:B------:R-:W-:-:S06]  /*2070*/  @P2 PRMT R26, RZ, 0x7610, R26 ;  /* 0x00007610ff1a2816 */ /* 0x000fcc000000001a */
[----:B------:R-:W3:Y:S01]  /*2080*/  @!P2 LDG.E.U16 R26, desc[UR4][R32.64+0xe] ;  /* 0x00000e04201aa981 */ /* 0x000ee2000c1e1500 */
[----:B------:R-:W-:Y:S01]  /*2090*/  ISETP.GE.U32.AND P2, PT, R9, 0x3f5f3, PT ;  /* 0x0003f5f30900780c */ /* 0x000fe20003f46070 */
[----:B------:R-:W-:Y:S01]  /*20a0*/  HADD2.F32 R25, -RZ, R25.H0_H0 ;  /* 0x20000019ff197230 */ /* 0x000fe20000004100 */
[----:B------:R-:W-:-:S04]  /*20b0*/  @P1 PRMT R43, RZ, 0x7610, R43 ;  /* 0x00007610ff2b1816 */ /* 0x000fc8000000002b */
[----:B------:R-:W-:Y:S02]  /*20c0*/  FFMA R16, R39, R25, R16 ;  /* 0x0000001927107223 */ /* 0x000fe40000000010 */
[----:B------:R-:W3:Y:S01]  /*20d0*/  @!P1 LDG.E.U16 R43, desc[UR4][R32.64+0x18] ;  /* 0x00001804202b9981 */ /* 0x000ee2000c1e1500 */
[----:B------:R-:W-:Y:S01]  /*20e0*/  ISETP.GE.U32.AND P1, PT, R9, 0x3f400, PT ;  /* 0x0003f4000900780c */ /* 0x000fe20003f26070 */
[----:B----4-:R-:W-:-:S05]  /*20f0*/  HADD2.F32 R38, -RZ, R38.H0_H0 ;  /* 0x20000026ff267230 */ /* 0x010fca0000004100 */
[----:B------:R-:W-:Y:S01]  /*2100*/  FFMA R60, R37, R38, R16 ;  /* 0x00000026253c7223 */ /* 0x000fe20000000010 */
[----:B------:R-:W-:Y:S02]  /*2110*/  @P2 PRMT R38, RZ, 0x7610, R38 ;  /* 0x00007610ff262816 */ /* 0x000fe40000000026 */
[----:B------:R-:W-:Y:S01]  /*2120*/  @P4 PRMT R58, RZ, 0x7610, R58 ;  /* 0x00007610ff3a4816 */ /* 0x000fe2000000003a */
[----:B-----5:R-:W-:-:S03]  /*2130*/  HADD2.F32 R46, -RZ, R46.H0_H0 ;  /* 0x2000002eff2e7230 */ /* 0x020fc60000004100 */
[----:B------:R-:W4:Y:S01]  /*2140*/  @!P2 LDG.E.U16 R38, desc[UR4][R32.64+0x1a] ;  /* 0x00001a042026a981 */ /* 0x000f22000c1e1500 */
[----:B------:R-:W-:Y:S01]  /*2150*/  ISETP.GE.U32.AND P2, PT, R9, 0x3f3ff, PT ;  /* 0x0003f3ff0900780c */ /* 0x000fe20003f46070 */
[----:B------:R-:W-:Y:S01]  /*2160*/  FFMA R61, R27, R46, R60 ;  /* 0x0000002e1b3d7223 */ /* 0x000fe2000000003c */
[----:B------:R-:W-:Y:S01]  /*2170*/  @P1 PRMT R53, RZ, 0x7610, R53 ;  /* 0x00007610ff351816 */ /* 0x000fe20000000035 */
[----:B------:R-:W-:Y:S01]  /*2180*/  IMAD.WIDE.U32 R46, R47, 0x2, R30 ;  /* 0x000000022f2e7825 */ /* 0x000fe200078e001e */
[----:B------:R-:W5:Y:S01]  /*2190*/  @!P4 LDG.E.U16 R58, desc[UR4][R32.64+0x6] ;  /* 0x00000604203ac981 */ /* 0x000f62000c1e1500 */
[----:B------:R-:W-:Y:S02]  /*21a0*/  ISETP.GE.U32.AND P4, PT, R9, 0x3f5f7, PT ;  /* 0x0003f5f70900780c */ /* 0x000fe40003f86070 */
[----:B------:R-:W-:Y:S01]  /*21b0*/  HADD2.F32 R54, -RZ, R54.H0_H0 ;  /* 0x20000036ff367230 */ /* 0x000fe20000004100 */
[----:B------:R-:W2:Y:S04]  /*21c0*/  @!P1 LDG.E.U16 R53, desc[UR4][R46.64] ;  /* 0x000000042e359981 */ /* 0x000ea8000c1e1500 */
[----:B------:R-:W-:Y:S01]  /*21d0*/  FFMA R61, R24, R54, R61 ;  /* 0x00000036183d7223 */ /* 0x000fe2000000003d */
[----:B------:R-:W-:-:S02]  /*21e0*/  @P2 PRMT R54, RZ, 0x7610, R54 ;  /* 0x00007610ff362816 */ /* 0x000fc40000000036 */
[----:B------:R-:W-:Y:S02]  /*21f0*/  @P5 PRMT R45, RZ, 0x7610, R45 ;  /* 0x00007610ff2d5816 */ /* 0x000fe4000000002d */
[----:B------:R-:W-:Y:S02]  /*2200*/  @P6 PRMT R59, RZ, 0x7610, R59 ;  /* 0x00007610ff3b6816 */ /* 0x000fe4000000003b */
[----:B------:R-:W-:Y:S01]  /*2210*/  @P3 PRMT R28, RZ, 0x7610, R28 ;  /* 0x00007610ff1c3816 */ /* 0x000fe2000000001c */
[----:B------:R-:W3:Y:S01]  /*2220*/  @!P2 LDG.E.U16 R54, desc[UR4][R46.64+0x2] ;  /* 0x000002042e36a981 */ /* 0x000ee2000c1e1500 */
[----:B------:R-:W-:-:S03]  /*2230*/  @P4 PRMT R19, RZ, 0x7610, R19 ;  /* 0x00007610ff134816 */ /* 0x000fc60000000013 */
[----:B------:R-:W4:Y:S01]  /*2240*/  @!P5 LDG.E.U16 R45, desc[UR4][R32.64+0x8] ;  /* 0x00000804202dd981 */ /* 0x000f22000c1e1500 */
[----:B------:R-:W-:-:S03]  /*2250*/  ISETP.GE.U32.AND P5, PT, R9, 0x3f5f6, PT ;  /* 0x0003f5f60900780c */ /* 0x000fc60003fa6070 */
[----:B------:R-:W4:Y:S01]  /*2260*/  @!P6 LDG.E.U16 R59, desc[UR4][R32.64+0xa] ;  /* 0x00000a04203be981 */ /* 0x000f22000c1e1500 */
[----:B------:R-:W-:-:S03]  /*2270*/  ISETP.GE.U32.AND P6, PT, R9, 0x3f5f5, PT ;  /* 0x0003f5f50900780c */ /* 0x000fc60003fc6070 */
[----:B------:R-:W4:Y:S01]  /*2280*/  @!P3 LDG.E.U16 R28, desc[UR4][R32.64+0x10] ;  /* 0x00001004201cb981 */ /* 0x000f22000c1e1500 */
[----:B------:R-:W-:-:S03]  /*2290*/  ISETP.GE.U32.AND P3, PT, R9, 0x3f5f2, PT ;  /* 0x0003f5f20900780c */ /* 0x000fc60003f66070 */
[----:B------:R-:W4:Y:S01]  /*22a0*/  @!P4 LDG.E.U16 R19, desc[UR4][R32.64+0x12] ;  /* 0x000012042013c981 */ /* 0x000f22000c1e1500 */
[C---:B------:R-:W-:Y:S02]  /*22b0*/  ISETP.GE.U32.AND P4, PT, R9.reuse, 0x3f5f1, PT ;  /* 0x0003f5f10900780c */ /* 0x040fe40003f86070 */
[----:B------:R-:W-:Y:S02]  /*22c0*/  ISETP.GE.U32.AND P1, PT, R9, 0x3f3fe, PT ;  /* 0x0003f3fe0900780c */ /* 0x000fe40003f26070 */
[----:B------:R-:W-:Y:S02]  /*22d0*/  @P5 PRMT R17, RZ, 0x7610, R17 ;  /* 0x00007610ff115816 */ /* 0x000fe40000000011 */
[----:B------:R-:W-:-:S03]  /*22e0*/  @P6 PRMT R49, RZ, 0x7610, R49 ;  /* 0x00007610ff316816 */ /* 0x000fc60000000031 */
[----:B------:R-:W-:Y:S01]  /*22f0*/  @P3 PRMT R25, RZ, 0x7610, R25 ;  /* 0x00007610ff193816 */ /* 0x000fe20000000019 */
[----:B------:R-:W4:Y:S03]  /*2300*/  @!P5 LDG.E.U16 R17, desc[UR4][R32.64+0x14] ;  /* 0x000014042011d981 */ /* 0x000f26000c1e1500 */
[----:B------:R-:W-:Y:S01]  /*2310*/  @P4 PRMT R16, RZ, 0x7610, R16 ;  /* 0x00007610ff104816 */ /* 0x000fe20000000010 */
[----:B------:R-:W4:Y:S04]  /*2320*/  @!P6 LDG.E.U16 R49, desc[UR4][R32.64+0x16] ;  /* 0x000016042031e981 */ /* 0x000f28000c1e1500 */
[----:B------:R-:W4:Y:S04]  /*2330*/  @!P3 LDG.E.U16 R25, desc[UR4][R32.64+0x1c] ;  /* 0x00001c042019b981 */ /* 0x000f28000c1e1500 */
[----:B------:R0:W4:Y:S01]  /*2340*/  @!P4 LDG.E.U16 R16, desc[UR4][R32.64+0x1e] ;  /* 0x00001e042010c981 */ /* 0x000122000c1e1500 */
[----:B------:R-:W-:-:S05]  /*2350*/  HADD2.F32 R55, -RZ, R55.H0_H0 ;  /* 0x20000037ff377230 */ /* 0x000fca0000004100 */
[----:B0-----:R-:W-:Y:S01]  /*2360*/  FFMA R33, R35, R55, R36 ;  /* 0x0000003723217223 */ /* 0x001fe20000000024 */
[----:B------:R-:W-:-:S06]  /*2370*/  @P1 PRMT R55, RZ, 0x7610, R55 ;  /* 0x00007610ff371816 */ /* 0x000fcc0000000037 */
[----:B------:R-:W4:Y:S01]  /*2380*/  @!P1 LDG.E.U16 R55, desc[UR4][R46.64+0x4] ;  /* 0x000004042e379981 */ /* 0x000f22000c1e1500 */
[----:B------:R-:W-:Y:S01]  /*2390*/  ISETP.GE.U32.AND P1, PT, R9, 0x3f3fd, PT ;  /* 0x0003f3fd0900780c */ /* 0x000fe20003f26070 */
[----:B------:R-:W-:-:S05]  /*23a0*/  HADD2.F32 R40, -RZ, R40.H0_H0 ;  /* 0x20000028ff287230 */ /* 0x000fca0000004100 */
[----:B------:R-:W-:-:S07]  /*23b0*/  FFMA R32, R22, R40, R33 ;  /* 0x0000002816207223 */ /* 0x000fce0000000021 */
[----:B------:R-:W-:-:S06]  /*23c0*/  @P1 PRMT R40, RZ, 0x7610, R40 ;  /* 0x00007610ff281816 */ /* 0x000fcc0000000028 */
[----:B------:R-:W4:Y:S01]  /*23d0*/  @!P1 LDG.E.U16 R40, desc[UR4][R46.64+0x6] ;  /* 0x000006042e289981 */ /* 0x000f22000c1e1500 */
[----:B------:R-:W-:-:S13]  /*23e0*/  ISETP.GE.U32.AND P1, PT, R9, 0x3f3fc, PT ;  /* 0x0003f3fc0900780c */ /* 0x000fda0003f26070 */
[----:B------:R-:W-:-:S06]  /*23f0*/  @P1 PRMT R36, RZ, 0x7610, R36 ;  /* 0x00007610ff241816 */ /* 0x000fcc0000000024 */
[----:B------:R0:W4:Y:S01]  /*2400*/  @!P1 LDG.E.U16 R36, desc[UR4][R46.64+0x8] ;  /* 0x000008042e249981 */ /* 0x000122000c1e1500 */
[----:B------:R-:W-:Y:S02]  /*2410*/  ISETP.GE.U32.AND P2, PT, R9, 0x3f3fb, PT ;  /* 0x0003f3fb0900780c */ /* 0x000fe40003f46070 */
[----:B------:R-:W1:Y:S01]  /*2420*/  S2R R9, SR_CTAID.X ;  /* 0x0000000000097919 */ /* 0x000e620000002500 */
[----:B0-----:R-:W-:-:S05]  /*2430*/  SHF.L.U32 R46, R2, 0x5, RZ ;  /* 0x00000005022e7819 */ /* 0x001fca00000006ff */
[----:B-1----:R-:W-:Y:S02]  /*2440*/  IMAD R47, R9, 0x8000, R46 ;  /* 0x00008000092f7824 */ /* 0x002fe400078e022e */
[----:B------:R-:W-:-:S05]  /*2450*/  HADD2.F32 R21, -RZ, R21.H0_H0 ;  /* 0x20000015ff157230 */ /* 0x000fca0000004100 */
[----:B------:R-:W-:Y:S01]  /*2460*/  FFMA R60, R41, R21, R32 ;  /* 0x00000015293c7223 */ /* 0x000fe20000000020 */
[----:B------:R-:W-:Y:S02]  /*2470*/  @!P2 LEA R21, R9, R2, 0xa ;  /* 0x000000020915a211 */ /* 0x000fe400078e50ff */
[----:B------:R-:W-:-:S03]  /*2480*/  IADD3 R47, PT, PT, R7, R10, R47 ;  /* 0x0000000a072f7210 */ /* 0x000fc60007ffe02f */
[----:B------:R-:W-:Y:S01]  /*2490*/  @!P2 IMAD.U32 R32, R21, 0x20, R10 ;  /* 0x000000201520a824 */ /* 0x000fe200078e000a */
[----:B------:R-:W-:-:S04]  /*24a0*/  ISETP.GE.U32.AND P1, PT, R47, 0x3f3fa, PT ;  /* 0x0003f3fa2f00780c */ /* 0x000fc80003f26070 */
[----:B------:R-:W-:Y:S02]  /*24b0*/  @!P2 IADD3 R33, PT, PT, R32, 0xc00, R7 ;  /* 0x00000c002021a810 */ /* 0x000fe40007ffe007 */
[----:B------:R-:W-:-:S03]  /*24c0*/  @P2 PRMT R21, RZ, 0x7610, R21 ;  /* 0x00007610ff152816 */ /* 0x000fc60000000015 */
[----:B------:R-:W-:-:S05]  /*24d0*/  @!P2 IMAD.WIDE.U32 R32, R33, 0x2, R30 ;  /* 0x000000022120a825 */ /* 0x000fca00078e001e */
[----:B------:R0:W4:Y:S01]  /*24e0*/  @!P2 LDG.E.U16 R21, desc[UR4][R32.64+0xa] ;  /* 0x00000a042015a981 */ /* 0x000122000c1e1500 */
[----:B------:R-:W-:Y:S02]  /*24f0*/  ISETP.GE.U32.AND P2, PT, R47, 0x3f3f9, PT ;  /* 0x0003f3f92f00780c */ /* 0x000fe40003f46070 */
[----:B------:R-:W-:Y:S01]  /*2500*/  @!P1 LEA R47, R9, R2, 0xa ;  /* 0x00000002092f9211 */ /* 0x000fe200078e50ff */
[----:B--2---:R-:W-:-:S05]  /*2510*/  HADD2.F32 R53, -RZ, R53.H0_H0 ;  /* 0x20000035ff357230 */ /* 0x004fca0000004100 */
[----:B------:R-:W-:Y:S01]  /*2520*/  FFMA R53, R35, R53, R52 ;  /* 0x0000003523357223 */ /* 0x000fe20000000034 */
[----:B------:R-:W-:Y:S02]  /*2530*/  @!P1 IMAD.U32 R52, R47, 0x20, R10 ;  /* 0x000000202f349824 */ /* 0x000fe400078e000a */
[----:B-----5:R-:W-:-:S03]  /*2540*/  HADD2.F32 R58, -RZ, R58.H0_H0 ;  /* 0x2000003aff3a7230 */ /* 0x020fc60000004100 */
[----:B0-----:R-:W-:Y:S01]  /*2550*/  @!P1 IADD3 R33, PT, PT, R52, 0xc00, R7 ;  /* 0x00000c0034219810 */ /* 0x001fe20007ffe007 */
[----:B---3--:R-:W-:Y:S02]  /*2560*/  HADD2.F32 R54, -RZ, R54.H0_H0 ;  /* 0x20000036ff367230 */ /* 0x008fe40000004100 */
[----:B------:R-:W-:-:S03]  /*2570*/  FFMA R60, R29, R58, R60 ;  /* 0x0000003a1d3c7223 */ /* 0x000fc6000000003c */
[----:B------:R-:W-:Y:S01]  /*2580*/  FFMA R58, R22, R54, R53 ;  /* 0x00000036163a7223 */ /* 0x000fe20000000035 */
[----:B------:R-:W-:-:S04]  /*2590*/  @!P1 IMAD.WIDE.U32 R52, R33, 0x2, R30 ;  /* 0x0000000221349825 */ /* 0x000fc800078e001e */
[----:B------:R-:W-:-:S05]  /*25a0*/  @!P2 IMAD R33, R9, 0x400, R2 ;  /* 0x000004000921a824 */ /* 0x000fca00078e0202 */
[----:B------:R-:W-:-:S04]  /*25b0*/  @!P2 LEA R32, R33, R10, 0x5 ;  /* 0x0000000a2120a211 */ /* 0x000fc800078e28ff */
[----:B------:R-:W-:Y:S02]  /*25c0*/  @!P2 IADD3 R33, PT, PT, R32, 0xc00, R7 ;  /* 0x00000c002021a810 */ /* 0x000fe40007ffe007 */
[----:B------:R-:W-:Y:S02]  /*25d0*/  LEA R47, R9, R46, 0xf ;  /* 0x0000002e092f7211 */ /* 0x000fe400078e78ff */
[----:B------:R-:W-:Y:S01]  /*25e0*/  @P2 PRMT R46, RZ, 0x7610, R46 ;  /* 0x00007610ff2e2816 */ /* 0x000fe2000000002e */
[----:B------:R-:W-:Y:S01]  /*25f0*/  @!P2 IMAD.WIDE.U32 R32, R33, 0x2, R30 ;  /* 0x000000022120a825 */ /* 0x000fe200078e001e */
[----:B------:R-:W-:Y:S02]  /*2600*/  IADD3 R47, PT, PT, R7, R10, R47 ;  /* 0x0000000a072f7210 */ /* 0x000fe40007ffe02f */
[----:B------:R-:W-:Y:S02]  /*2610*/  @P1 PRMT R54, RZ, 0x7610, R54 ;  /* 0x00007610ff361816 */ /* 0x000fe40000000036 */
[----:B------:R-:W2:Y:S01]  /*2620*/  @!P2 LDG.E.U16 R46, desc[UR4][R32.64+0xe] ;  /* 0x00000e04202ea981 */ /* 0x000ea2000c1e1500 */
[----:B------:R-:W-:-:S03]  /*2630*/  ISETP.GE.U32.AND P2, PT, R47, 0x3f3f7, PT ;  /* 0x0003f3f72f00780c */ /* 0x000fc60003f46070 */
[----:B------:R0:W3:Y:S01]  /*2640*/  @!P1 LDG.E.U16 R54, desc[UR4][R52.64+0xc] ;  /* 0x00000c0434369981 */ /* 0x0000e2000c1e1500 */
[----:B------:R-:W-:-:S13]  /*2650*/  ISETP.GE.U32.AND P1, PT, R47, 0x3f3f8, PT ;  /* 0x0003f3f82f00780c */ /* 0x000fda0003f26070 */
[----:B------:R-:W-:-:S05]  /*2660*/  @!P1 IMAD R47, R9, 0x400, R2 ;  /* 0x00000400092f9824 */ /* 0x000fca00078e0202 */
[----:B0-----:R-:W-:Y:S01]  /*2670*/  @!P1 LEA R52, R47, R10, 0x5 ;  /* 0x0000000a2f349211 */ /* 0x001fe200078e28ff */
[----:B----4-:R-:W-:-:S05]  /*2680*/  HADD2.F32 R55, -RZ, R55.H0_H0 ;  /* 0x20000037ff377230 */ /* 0x010fca0000004100 */
[----:B------:R-:W-:Y:S01]  /*2690*/  FFMA R58, R41, R55, R58 ;  /* 0x00000037293a7223 */ /* 0x000fe2000000003a */
[----:B------:R-:W-:-:S05]  /*26a0*/  @!P2 IMAD R55, R9, 0x400, R2 ;  /* 0x000004000937a824 */ /* 0x000fca00078e0202 */
[----:B------:R-:W-:-:S04]  /*26b0*/  @!P2 LEA R55, R55, R10, 0x5 ;  /* 0x0000000a3737a211 */ /* 0x000fc800078e28ff */
[--C-:B------:R-:W-:Y:S01]  /*26c0*/  @!P2 IADD3 R33, PT, PT, R55, 0xc00, R7.reuse ;  /* 0x00000c003721a810 */ /* 0x100fe20007ffe007 */
[----:B------:R-:W-:Y:S01]  /*26d0*/  IMAD R55, R9, 0x400, R2 ;  /* 0x0000040009377824 */ /* 0x000fe200078e0202 */
[----:B------:R-:W-:-:S04]  /*26e0*/  @!P1 IADD3 R53, PT, PT, R52, 0xc00, R7 ;  /* 0x00000c0034359810 */ /* 0x000fc80007ffe007 */
[----:B------:R-:W-:Y:S01]  /*26f0*/  LEA R10, R55, R10, 0x5 ;  /* 0x0000000a370a7211 */ /* 0x000fe200078e28ff */
[----:B------:R-:W-:Y:S01]  /*2700*/  @!P1 IMAD.WIDE.U32 R52, R53, 0x2, R30 ;  /* 0x0000000235349825 */ /* 0x000fe200078e001e */
[----:B------:R-:W-:-:S03]  /*2710*/  @P1 PRMT R47, RZ, 0x7610, R47 ;  /* 0x00007610ff2f1816 */ /* 0x000fc6000000002f */
[----:B------:R-:W-:-:S03]  /*2720*/  IMAD.IADD R55, R7, 0x1, R10 ;  /* 0x0000000107377824 */ /* 0x000fc600078e020a */
[----:B------:R0:W4:Y:S02]  /*2730*/  @!P1 LDG.E.U16 R47, desc[UR4][R52.64+0x10] ;  /* 0x00001004342f9981 */ /* 0x000124000c1e1500 */
[----:B------:R-:W-:Y:S01]  /*2740*/  ISETP.GE.U32.AND P1, PT, R55, 0x3f200, PT ;  /* 0x0003f2003700780c */ /* 0x000fe20003f26070 */
[----:B------:R-:W-:Y:S02]  /*2750*/  HADD2.F32 R40, -RZ, R40.H0_H0 ;  /* 0x20000028ff287230 */ /* 0x000fe40000004100 */
[----:B------:R-:W-:-:S03]  /*2760*/  HADD2.F32 R45, -RZ, R45.H0_H0 ;  /* 0x2000002dff2d7230 */ /* 0x000fc60000004100 */
[----:B------:R-:W-:Y:S01]  /*2770*/  FFMA R58, R29, R40, R58 ;  /* 0x000000281d3a7223 */ /* 0x000fe2000000003a */
[----:B------:R-:W-:Y:S01]  /*2780*/  @P2 PRMT R40, RZ, 0x7610, R40 ;  /* 0x00007610ff282816 */ /* 0x000fe20000000028 */
[----:B------:R-:W-:-:S04]  /*2790*/  @!P2 IMAD.WIDE.U32 R32, R33, 0x2, R30 ;  /* 0x000000022120a825 */ /* 0x000fc800078e001e */
[----:B------:R-:W-:Y:S01]  /*27a0*/  FFMA R60, R50, R45, R60 ;  /* 0x0000002d323c7223 */ /* 0x000fe2000000003c */
[----:B------:R-:W-:Y:S01]  /*27b0*/  @!P1 IADD3 R45, PT, PT, R10, 0xe00, R7 ;  /* 0x00000e000a2d9810 */ /* 0x000fe20007ffe007 */
[----:B0-----:R-:W-:Y:S01]  /*27c0*/  HADD2.F32 R53, -RZ, R36.H0_H0 ;  /* 0x20000024ff357230 */ /* 0x001fe20000004100 */
[----:B------:R0:W5:Y:S01]  /*27d0*/  @!P2 LDG.E.U16 R40, desc[UR4][R32.64+0x12] ;  /* 0x000012042028a981 */ /* 0x000162000c1e1500 */
[----:B------:R-:W-:Y:S02]  /*27e0*/  @P1 PRMT R36, RZ, 0x7610, R36 ;  /* 0x00007610ff241816 */ /* 0x000fe40000000024 */
[----:B0-----:R-:W-:-:S05]  /*27f0*/  @!P1 IMAD.WIDE.U32 R32, R45, 0x2, R30 ;  /* 0x000000022d209825 */ /* 0x001fca00078e001e */
[----:B------:R-:W2:Y:S01]  /*2800*/  @!P1 LDG.E.U16 R36, desc[UR4][R32.64] ;  /* 0x0000000420249981 */ /* 0x000ea2000c1e1500 */
[----:B------:R-:W-:Y:S01]  /*2810*/  ISETP.GE.U32.AND P1, PT, R55, 0x3f1ff, PT ;  /* 0x0003f1ff3700780c */ /* 0x000fe20003f26070 */
[----:B------:R-:W-:Y:S01]  /*2820*/  FFMA R52, R50, R53, R58 ;  /* 0x0000003532347223 */ /* 0x000fe2000000003a */
[----:B--2---:R-:W-:-:S05]  /*2830*/  HADD2.F32 R36, -RZ, R36.H0_H0 ;  /* 0x20000024ff247230 */ /* 0x004fca0000004100 */
[----:B------:R-:W-:-:S06]  /*2840*/  FFMA R53, R35, R36, R34 ;  /* 0x0000002423357223 */ /* 0x000fcc0000000022 */
[----:B------:R-:W-:Y:S02]  /*2850*/  @!P1 IADD3 R35, PT, PT, R10, 0xe00, R7 ;  /* 0x00000e000a239810 */ /* 0x000fe40007ffe007 */
[----:B------:R-:W-:-:S03]  /*2860*/  @P1 PRMT R36, RZ, 0x7610, R36 ;  /* 0x00007610ff241816 */ /* 0x000fc60000000024 */
[----:B------:R-:W-:-:S05]  /*2870*/  @!P1 IMAD.WIDE.U32 R34, R35, 0x2, R30 ;  /* 0x0000000223229825 */ /* 0x000fca00078e001e */
[----:B------:R-:W2:Y:S01]  /*2880*/  @!P1 LDG.E.U16 R36, desc[UR4][R34.64+0x2] ;  /* 0x0000020422249981 */ /* 0x000ea2000c1e1500 */
[----:B------:R-:W-:-:S13]  /*2890*/  ISETP.GE.U32.AND P1, PT, R55, 0x3f1fe, PT ;  /* 0x0003f1fe3700780c */ /* 0x000fda0003f26070 */
[----:B------:R-:W-:Y:S02]  /*28a0*/  @!P1 IADD3 R58, PT, PT, R10, 0xe00, R7 ;  /* 0x00000e000a3a9810 */ /* 0x000fe40007ffe007 */
[----:B------:R-:W-:-:S03]  /*28b0*/  @P1 PRMT R45, RZ, 0x7610, R45 ;  /* 0x00007610ff2d1816 */ /* 0x000fc6000000002d */
[----:B------:R-:W-:-:S05]  /*28c0*/  @!P1 IMAD.WIDE.U32 R32, R58, 0x2, R30 ;  /* 0x000000023a209825 */ /* 0x000fca00078e001e */
[----:B------:R0:W3:Y:S01]  /*28d0*/  @!P1 LDG.E.U16 R45, desc[UR4][R32.64+0x4] ;  /* 0x00000404202d9981 */ /* 0x0000e2000c1e1500 */
[----:B------:R-:W-:Y:S01]  /*28e0*/  ISETP.GE.U32.AND P1, PT, R55, 0x3f1fd, PT ;  /* 0x0003f1fd3700780c */ /* 0x000fe20003f26070 */
[----:B--2---:R-:W-:-:S05]  /*28f0*/  HADD2.F32 R36, -RZ, R36.H0_H0 ;  /* 0x20000024ff247230 */ /* 0x004fca0000004100 */
[----:B------:R-:W-:-:S07]  /*2900*/  FFMA R58, R22, R36, R53 ;  /* 0x00000024163a7223 */ /* 0x000fce0000000035 */
[----:B------:R-:W-:Y:S02]  /*2910*/  @!P1 IADD3 R53, PT, PT, R10, 0xe00, R7 ;  /* 0x00000e000a359810 */ /* 0x000fe40007ffe007 */
[----:B------:R-:W-:-:S03]  /*2920*/  @P1 PRMT R36, RZ, 0x7610, R36 ;  /* 0x00007610ff241816 */ /* 0x000fc60000000024 */
[----:B------:R-:W-:-:S05]  /*2930*/  @!P1 IMAD.WIDE.U32 R34, R53, 0x2, R30 ;  /* 0x0000000235229825 */ /* 0x000fca00078e001e */
[----:B------:R1:W2:Y:S01]  /*2940*/  @!P1 LDG.E.U16 R36, desc[UR4][R34.64+0x6] ;  /* 0x0000060422249981 */ /* 0x0002a2000c1e1500 */
[----:B------:R-:W-:-:S13]  /*2950*/  ISETP.GE.U32.AND P1, PT, R55, 0x3f1fc, PT ;  /* 0x0003f1fc3700780c */ /* 0x000fda0003f26070 */
[----:B------:R-:W-:Y:S02]  /*2960*/  @!P1 IADD3 R53, PT, PT, R10, 0xe00, R7 ;  /* 0x00000e000a359810 */ /* 0x000fe40007ffe007 */
[----:B------:R-:W-:-:S03]  /*2970*/  @P1 PRMT R22, RZ, 0x7610, R22 ;  /* 0x00007610ff161816 */ /* 0x000fc60000000016 */
[----:B0-----:R-:W-:-:S05]  /*2980*/  @!P1 IMAD.WIDE.U32 R32, R53, 0x2, R30 ;  /* 0x0000000235209825 */ /* 0x001fca00078e001e */
[----:B------:R0:W4:Y:S01]  /*2990*/  @!P1 LDG.E.U16 R22, desc[UR4][R32.64+0x8] ;  /* 0x0000080420169981 */ /* 0x000122000c1e1500 */
[C---:B------:R-:W-:Y:S01]  /*29a0*/  ISETP.GE.U32.AND P1, PT, R55.reuse, 0x3f1fb, PT ;  /* 0x0003f1fb3700780c */ /* 0x040fe20003f26070 */
[----:B---3--:R-:W-:Y:S01]  /*29b0*/  HADD2.F32 R45, -RZ, R45.H0_H0 ;  /* 0x2000002dff2d7230 */ /* 0x008fe20000004100 */
[----:B------:R-:W-:-:S04]  /*29c0*/  ISETP.GE.U32.AND P2, PT, R55, 0x3f1fa, PT ;  /* 0x0003f1fa3700780c */ /* 0x000fc80003f46070 */
[----:B------:R-:W-:-:S07]  /*29d0*/  FFMA R58, R41, R45, R58 ;  /* 0x0000002d293a7223 */ /* 0x000fce000000003a */
[----:B------:R-:W-:Y:S02]  /*29e0*/  @!P1 IADD3 R41, PT, PT, R10, 0xe00, R7 ;  /* 0x00000e000a299810 */ /* 0x000fe40007ffe007 */
[----:B------:R-:W-:-:S03]  /*29f0*/  @P1 PRMT R53, RZ, 0x7610, R53 ;  /* 0x00007610ff351816 */ /* 0x000fc60000000035 */
[----:B-1----:R-:W-:Y:S01]  /*2a00*/  @!P1 IMAD.WIDE.U32 R34, R41, 0x2, R30 ;  /* 0x0000000229229825 */ /* 0x002fe200078e001e */
[----:B------:R-:W-:Y:S02]  /*2a10*/  @!P2 IADD3 R41, PT, PT, R10, 0xe00, R7 ;  /* 0x00000e000a29a810 */ /* 0x000fe40007ffe007 */
[----:B------:R-:W-:Y:S02]  /*2a20*/  @P2 PRMT R45, RZ, 0x7610, R45 ;  /* 0x00007610ff2d2816 */ /* 0x000fe4000000002d */
[----:B------:R1:W3:Y:S01]  /*2a30*/  @!P1 LDG.E.U16 R53, desc[UR4][R34.64+0xa] ;  /* 0x00000a0422359981 */ /* 0x0002e2000c1e1500 */
[----:B------:R-:W-:Y:S01]  /*2a40*/  ISETP.GE.U32.AND P1, PT, R55, 0x3f3f6, PT ;  /* 0x0003f3f63700780c */ /* 0x000fe20003f26070 */
[----:B0-----:R-:W-:-:S05]  /*2a50*/  @!P2 IMAD.WIDE.U32 R32, R41, 0x2, R30 ;  /* 0x000000022920a825 */ /* 0x001fca00078e001e */
[----:B------:R0:W5:Y:S01]  /*2a60*/  @!P2 LDG.E.U16 R45, desc[UR4][R32.64+0xc] ;  /* 0x00000c04202da981 */ /* 0x000162000c1e1500 */
[----:B------:R-:W-:-:S06]  /*2a70*/  ISETP.GE.U32.AND P2, PT, R55, 0x3f3f5, PT ;  /* 0x0003f3f53700780c */ /* 0x000fcc0003f46070 */
[----:B------:R-:W-:Y:S01]  /*2a80*/  @P1 PRMT R41, RZ, 0x7610, R41 ;  /* 0x00007610ff291816 */ /* 0x000fe20000000029 */
[----:B------:R-:W-:Y:S02]  /*2a90*/  HADD2.F32 R23, -RZ, R23.H0_H0 ;  /* 0x20000017ff177230 */ /* 0x000fe40000004100 */
[----:B------:R-:W-:-:S03]  /*2aa0*/  HADD2.F32 R8, -RZ, R8.H0_H0 ;  /* 0x20000008ff087230 */ /* 0x000fc60000004100 */
[----:B------:R-:W-:Y:S01]  /*2ab0*/  FFMA R61, R20, R23, R61 ;  /* 0x00000017143d7223 */ /* 0x000fe2000000003d */
[----:B------:R-:W-:Y:S02]  /*2ac0*/  HADD2.F32 R56, -RZ, R56.H0_H0 ;  /* 0x20000038ff387230 */ /* 0x000fe40000004100 */
[----:B------:R-:W-:Y:S02]  /*2ad0*/  HADD2.F32 R59, -RZ, R59.H0_H0 ;  /* 0x2000003bff3b7230 */ /* 0x000fe40000004100 */
[----:B------:R-:W-:Y:S02]  /*2ae0*/  HADD2.F32 R57, -RZ, R57.H0_H0 ;  /* 0x20000039ff397230 */ /* 0x000fe40000004100 */
[----:B------:R-:W-:Y:S02]  /*2af0*/  HADD2.F32 R26, -RZ, R26.H0_H0 ;  /* 0x2000001aff1a7230 */ /* 0x000fe40000004100 */
[----:B------:R-:W-:Y:S02]  /*2b00*/  HADD2.F32 R28, -RZ, R28.H0_H0 ;  /* 0x2000001cff1c7230 */ /* 0x000fe40000004100 */
[----:B------:R-:W-:Y:S01]  /*2b10*/  HADD2.F32 R19, -RZ, R19.H0_H0 ;  /* 0x20000013ff137230 */ /* 0x000fe20000004100 */
[----:B------:R-:W-:Y:S01]  /*2b20*/  ISETP.GE.U32.AND P3, PT, R55, 0x3f1f1, PT ;  /* 0x0003f1f13700780c */ /* 0x000fe20003f66070 */
[----:B------:R-:W-:-:S02]  /*2b30*/  HADD2.F32 R21, -RZ, R21.H0_H0 ;  /* 0x20000015ff157230 */ /* 0x000fc40000004100 */
[----:B--2---:R-:W-:-:S05]  /*2b40*/  HADD2.F32 R36, -RZ, R36.H0_H0 ;  /* 0x20000024ff247230 */ /* 0x004fca0000004100 */
[----:B------:R-:W-:Y:S01]  /*2b50*/  FFMA R36, R29, R36, R58 ;  /* 0x000000241d247223 */ /* 0x000fe2000000003a */
[C-C-:B------:R-:W-:Y:S02]  /*2b60*/  @!P1 IADD3 R29, PT, PT, R10.reuse, 0xc00, R7.reuse ;  /* 0x00000c000a1d9810 */ /* 0x140fe40007ffe007 */
[----:B------:R-:W-:-:S03]  /*2b70*/  @!P2 IADD3 R58, PT, PT, R10, 0xc00, R7 ;  /* 0x00000c000a3aa810 */ /* 0x000fc60007ffe007 */
[----:B-1----:R-:W-:Y:S01]  /*2b80*/  @!P1 IMAD.WIDE.U32 R34, R29, 0x2, R30 ;  /* 0x000000021d229825 */ /* 0x002fe200078e001e */
[----:B------:R-:W-:-:S04]  /*2b90*/  @P2 PRMT R29, RZ, 0x7610, R29 ;  /* 0x00007610ff1d2816 */ /* 0x000fc8000000001d */
[----:B------:R1:W2:Y:S01]  /*2ba0*/  @!P1 LDG.E.U16 R41, desc[UR4][R34.64+0x14] ;  /* 0x0000140422299981 */ /* 0x0002a2000c1e1500 */
[----:B------:R-:W-:Y:S01]  /*2bb0*/  ISETP.GE.U32.AND P1, PT, R55, 0x3f3f4, PT ;  /* 0x0003f3f43700780c */ /* 0x000fe20003f26070 */
[----:B0-----:R-:W-:-:S05]  /*2bc0*/  @!P2 IMAD.WIDE.U32 R32, R58, 0x2, R30 ;  /* 0x000000023a20a825 */ /* 0x001fca00078e001e */
[----:B------:R0:W2:Y:S01]  /*2bd0*/  @!P2 LDG.E.U16 R29, desc[UR4][R32.64+0x16] ;  /* 0x00001604201da981 */ /* 0x0000a2000c1e1500 */
[----:B----4-:R-:W-:Y:S01]  /*2be0*/  HADD2.F32 R22, -RZ, R22.H0_H0 ;  /* 0x20000016ff167230 */ /* 0x010fe20000004100 */
[----:B------:R-:W-:-:S04]  /*2bf0*/  ISETP.GE.U32.AND P2, PT, R55, 0x3f3f3, PT ;  /* 0x0003f3f33700780c */ /* 0x000fc80003f46070 */
[--C-:B------:R-:W-:Y:S01]  /*2c00*/  FFMA R50, R50, R22, R36.reuse ;  /* 0x0000001632327223 */ /* 0x100fe20000000024 */
[----:B------:R-:W-:Y:S02]  /*2c10*/  @!P1 IADD3 R22, PT, PT, R10, 0xc00, R7 ;  /* 0x00000c000a169810 */ /* 0x000fe40007ffe007 */
[----:B------:R-:W-:-:S03]  /*2c20*/  @P1 PRMT R36, RZ, 0x7610, R36 ;  /* 0x00007610ff241816 */ /* 0x000fc60000000024 */
[----:B-1----:R-:W-:-:S03]  /*2c30*/  @!P1 IMAD.WIDE.U32 R34, R22, 0x2, R30 ;  /* 0x0000000216229825 */ /* 0x002fc600078e001e */
[----:B------:R-:W-:Y:S02]  /*2c40*/  @!P2 IADD3 R58, PT, PT, R10, 0xc00, R7 ;  /* 0x00000c000a3aa810 */ /* 0x000fe40007ffe007 */
[----:B------:R1:W4:Y:S01]  /*2c50*/  @!P1 LDG.E.U16 R36, desc[UR4][R34.64+0x18] ;  /* 0x0000180422249981 */ /* 0x000322000c1e1500 */
[----:B------:R-:W-:Y:S02]  /*2c60*/  ISETP.GE.U32.AND P1, PT, R55, 0x3f3f2, PT ;  /* 0x0003f3f23700780c */ /* 0x000fe40003f26070 */
[----:B------:R-:W-:Y:S01]  /*2c70*/  @P2 PRMT R22, RZ, 0x7610, R22 ;  /* 0x00007610ff162816 */ /* 0x000fe20000000016 */
[----:B0-----:R-:W-:-:S05]  /*2c80*/  @!P2 IMAD.WIDE.U32 R32, R58, 0x2, R30 ;  /* 0x000000023a20a825 */ /* 0x001fca00078e001e */
[----:B------:R0:W4:Y:S01]  /*2c90*/  @!P2 LDG.E.U16 R22, desc[UR4][R32.64+0x1a] ;  /* 0x00001a042016a981 */ /* 0x000122000c1e1500 */
[----:B------:R-:W-:-:S04]  /*2ca0*/  ISETP.GE.U32.AND P2, PT, R55, 0x3f3f1, PT ;  /* 0x0003f3f13700780c */ /* 0x000fc80003f46070 */
[----:B------:R-:W-:Y:S02]  /*2cb0*/  @!P1 IADD3 R58, PT, PT, R10, 0xc00, R7 ;  /* 0x00000c000a3a9810 */ /* 0x000fe40007ffe007 */
[----:B------:R-:W-:-:S03]  /*2cc0*/  @P1 PRMT R23, RZ, 0x7610, R23 ;  /* 0x00007610ff171816 */ /* 0x000fc60000000017 */
[----:B-1----:R-:W-:-:S04]  /*2cd0*/  @!P1 IMAD.WIDE.U32 R34, R58, 0x2, R30 ;  /* 0x000000023a229825 */ /* 0x002fc800078e001e */
[----:B------:R-:W-:Y:S01]  /*2ce0*/  FFMA R58, R18, R8, R61 ;  /* 0x00000008123a7223 */ /* 0x000fe2000000003d */
[----:B------:R-:W-:Y:S01]  /*2cf0*/  @!P2 IADD3 R61, PT, PT, R10, 0xc00, R7 ;  /* 0x00000c000a3da810 */ /* 0x000fe20007ffe007 */
[----:B------:R1:W4:Y:S01]  /*2d00*/  @!P1 LDG.E.U16 R23, desc[UR4][R34.64+0x1c] ;  /* 0x00001c0422179981 */ /* 0x000322000c1e1500 */
[----:B------:R-:W-:Y:S02]  /*2d10*/  ISETP.GE.U32.AND P1, PT, R55, 0x3f1f9, PT ;  /* 0x0003f1f93700780c */ /* 0x000fe40003f26070 */
[----:B------:R-:W-:Y:S01]  /*2d20*/  @P2 PRMT R8, RZ, 0x7610, R8 ;  /* 0x00007610ff082816 */ /* 0x000fe20000000008 */
[----:B0-----:R-:W-:-:S05]  /*2d30*/  @!P2 IMAD.WIDE.U32 R32, R61, 0x2, R30 ;  /* 0x000000023d20a825 */ /* 0x001fca00078e001e */
[----:B------:R0:W4:Y:S01]  /*2d40*/  @!P2 LDG.E.U16 R8, desc[UR4][R32.64+0x1e] ;  /* 0x00001e042008a981 */ /* 0x000122000c1e1500 */
[----:B------:R-:W-:-:S04]  /*2d50*/  ISETP.GE.U32.AND P2, PT, R55, 0x3f1f8, PT ;  /* 0x0003f1f83700780c */ /* 0x000fc80003f46070 */
[----:B------:R-:W-:Y:S01]  /*2d60*/  @!P1 IADD3 R61, PT, PT, R10, 0xe00, R7 ;  /* 0x00000e000a3d9810 */ /* 0x000fe20007ffe007 */
[--C-:B------:R-:W-:Y:S01]  /*2d70*/  FFMA R56, R15, R56, R58.reuse ;  /* 0x000000380f387223 */ /* 0x100fe2000000003a */
[----:B------:R-:W-:-:S03]  /*2d80*/  @P1 PRMT R58, RZ, 0x7610, R58 ;  /* 0x00007610ff3a1816 */ /* 0x000fc6000000003a */
[----:B-1----:R-:W-:-:S04]  /*2d90*/  @!P1 IMAD.WIDE.U32 R34, R61, 0x2, R30 ;  /* 0x000000023d229825 */ /* 0x002fc800078e001e */
[----:B------:R-:W-:Y:S01]  /*2da0*/  FFMA R61, R51, R59, R60 ;  /* 0x0000003b333d7223 */ /* 0x000fe2000000003c */
[----:B------:R-:W-:Y:S01]  /*2db0*/  @!P2 IADD3 R60, PT, PT, R10, 0xe00, R7 ;  /* 0x00000e000a3ca810 */ /* 0x000fe20007ffe007 */
[----:B------:R1:W4:Y:S01]  /*2dc0*/  @!P1 LDG.E.U16 R58, desc[UR4][R34.64+0xe] ;  /* 0x00000e04223a9981 */ /* 0x000322000c1e1500 */
[----:B------:R-:W-:Y:S02]  /*2dd0*/  @P2 PRMT R59, RZ, 0x7610, R59 ;  /* 0x00007610ff3b2816 */ /* 0x000fe4000000003b */
[----:B------:R-:W-:Y:S01]  /*2de0*/  ISETP.GE.U32.AND P1, PT, R55, 0x3f1f7, PT ;  /* 0x0003f1f73700780c */ /* 0x000fe20003f26070 */
[----:B0-----:R-:W-:-:S05]  /*2df0*/  @!P2 IMAD.WIDE.U32 R32, R60, 0x2, R30 ;  /* 0x000000023c20a825 */ /* 0x001fca00078e001e */
[----:B------:R0:W4:Y:S01]  /*2e00*/  @!P2 LDG.E.U16 R59, desc[UR4][R32.64+0x10] ;  /* 0x00001004203ba981 */ /* 0x000122000c1e1500 */
[----:B------:R-:W-:Y:S01]  /*2e10*/  ISETP.GE.U32.AND P2, PT, R55, 0x3f1f6, PT ;  /* 0x0003f1f63700780c */ /* 0x000fe20003f46070 */
[----:B------:R-:W-:-:S05]  /*2e20*/  FFMA R61, R48, R57, R61 ;  /* 0x00000039303d7223 */ /* 0x000fca000000003d */
[----:B------:R-:W-:Y:S02]  /*2e30*/  @!P1 IADD3 R60, PT, PT, R10, 0xe00, R7 ;  /* 0x00000e000a3c9810 */ /* 0x000fe40007ffe007 */
[----:B------:R-:W-:-:S03]  /*2e40*/  @P1 PRMT R57, RZ, 0x7610, R57 ;  /* 0x00007610ff391816 */ /* 0x000fc60000000039 */
[----:B-1----:R-:W-:Y:S02]  /*2e50*/  @!P1 IMAD.WIDE.U32 R34, R60, 0x2, R30 ;  /* 0x000000023c229825 */ /* 0x002fe400078e001e */
[----:B------:R-:W-:Y:S02]  /*2e60*/  @!P2 IADD3 R60, PT, PT, R10, 0xe00, R7 ;  /* 0x00000e000a3ca810 */ /* 0x000fe40007ffe007 */
[----:B------:R-:W-:Y:S01]  /*2e70*/  FFMA R61, R44, R26, R61 ;  /* 0x0000001a2c3d7223 */ /* 0x000fe2000000003d */
[----:B------:R-:W-:Y:S01]  /*2e80*/  @P2 PRMT R26, RZ, 0x7610, R26 ;  /* 0x00007610ff1a2816 */ /* 0x000fe2000000001a */
[----:B------:R1:W4:Y:S01]  /*2e90*/  @!P1 LDG.E.U16 R57, desc[UR4][R34.64+0x12] ;  /* 0x0000120422399981 */ /* 0x000322000c1e1500 */
        /* <DEDUP_REMOVED lines=12> */
[----:B0-----:R-:W-:Y:S01]  /*2f60*/  @!P2 IMAD.WIDE.U32 R32, R61, 0x2, R30 ;  /* 0x000000023d20a825 */ /* 0x001fe200078e001e */
[----:B------:R-:W-:-:S04]  /*2f70*/  ISETP.GE.U32.AND P1, PT, R55, 0x3f1f3, PT ;  /* 0x0003f1f33700780c */ /* 0x000fc80003f26070 */
[----:B------:R0:W4:Y:S01]  /*2f80*/  @!P2 LDG.E.U16 R19, desc[UR4][R32.64+0x18] ;  /* 0x000018042013a981 */ /* 0x000122000c1e1500 */
[----:B------:R-:W-:Y:S01]  /*2f90*/  ISETP.GE.U32.AND P2, PT, R55, 0x3f1f2, PT ;  /* 0x0003f1f23700780c */ /* 0x000fe20003f46070 */
[----:B------:R-:W-:-:S07]  /*2fa0*/  FFMA R55, R51, R21, R52 ;  /* 0x0000001533377223 */ /* 0x000fce0000000034 */
[----:B-1----:R-:W-:Y:S02]  /*2fb0*/  @!P1 IADD3 R35, PT, PT, R10, 0xe00, R7 ;  /* 0x00000e000a239810 */ /* 0x002fe40007ffe007 */
[----:B------:R-:W-:-:S03]  /*2fc0*/  @P1 PRMT R21, RZ, 0x7610, R21 ;  /* 0x00007610ff151816 */ /* 0x000fc60000000015 */
[C---:B------:R-:W-:Y:S01]  /*2fd0*/  @!P2 IADD3 R61, PT, PT, R10.reuse, 0xe00, R7 ;  /* 0x00000e000a3da810 */ /* 0x040fe20007ffe007 */
[----:B------:R-:W-:Y:S01]  /*2fe0*/  @!P1 IMAD.WIDE.U32 R34, R35, 0x2, R30 ;  /* 0x0000000223229825 */ /* 0x000fe200078e001e */
[--C-:B------:R-:W-:Y:S02]  /*2ff0*/  @!P3 IADD3 R10, PT, PT, R10, 0xe00, R7.reuse ;  /* 0x00000e000a0ab810 */ /* 0x100fe40007ffe007 */
[----:B------:R-:W-:Y:S01]  /*3000*/  @P2 PRMT R7, RZ, 0x7610, R7 ;  /* 0x00007610ff072816 */ /* 0x000fe20000000007 */
[--C-:B0-----:R-:W-:Y:S01]  /*3010*/  @!P2 IMAD.WIDE.U32 R32, R61, 0x2, R30.reuse ;  /* 0x000000023d20a825 */ /* 0x101fe200078e001e */
[----:B------:R-:W4:Y:S03]  /*3020*/  @!P1 LDG.E.U16 R21, desc[UR4][R34.64+0x1a] ;  /* 0x00001a0422159981 */ /* 0x000f26000c1e1500 */
[----:B------:R-:W-:Y:S01]  /*3030*/  @!P3 IMAD.WIDE.U32 R30, R10, 0x2, R30 ;  /* 0x000000020a1eb825 */ /* 0x000fe200078e001e */
[----:B------:R-:W-:Y:S01]  /*3040*/  @P3 PRMT R10, RZ, 0x7610, R10 ;  /* 0x00007610ff0a3816 */ /* 0x000fe2000000000a */
[----:B------:R-:W4:Y:S05]  /*3050*/  @!P2 LDG.E.U16 R7, desc[UR4][R32.64+0x1c] ;  /* 0x00001c042007a981 */ /* 0x000f2a000c1e1500 */
[----:B------:R0:W4:Y:S01]  /*3060*/  @!P3 LDG.E.U16 R10, desc[UR4][R30.64+0x1e] ;  /* 0x00001e041e0ab981 */ /* 0x000122000c1e1500 */
[----:B---3--:R-:W-:-:S02]  /*3070*/  HADD2.F32 R53, -RZ, R53.H0_H0 ;  /* 0x20000035ff357230 */ /* 0x008fc40000004100 */
[----:B------:R-:W-:Y:S02]  /*3080*/  HADD2.F32 R54, -RZ, R54.H0_H0 ;  /* 0x20000036ff367230 */ /* 0x000fe40000004100 */
[----:B-----5:R-:W-:Y:S02]  /*3090*/  HADD2.F32 R45, -RZ, R45.H0_H0 ;  /* 0x2000002dff2d7230 */ /* 0x020fe40000004100 */
[----:B------:R-:W-:Y:S01]  /*30a0*/  FFMA R53, R51, R53, R50 ;  /* 0x0000003533357223 */ /* 0x000fe20000000032 */
[----:B------:R-:W-:Y:S02]  /*30b0*/  HADD2.F32 R46, -RZ, R46.H0_H0 ;  /* 0x2000002eff2e7230 */ /* 0x000fe40000004100 */
[C---:B------:R-:W-:Y:S01]  /*30c0*/  FFMA R55, R48.reuse, R54, R55 ;  /* 0x0000003630377223 */ /* 0x040fe20000000037 */
[----:B------:R-:W-:Y:S01]  /*30d0*/  FFMA R45, R48, R45, R53 ;  /* 0x0000002d302d7223 */ /* 0x000fe20000000035 */
[----:B------:R-:W-:Y:S02]  /*30e0*/  HADD2.F32 R47, -RZ, R47.H0_H0 ;  /* 0x2000002fff2f7230 */ /* 0x000fe40000004100 */
[----:B------:R-:W-:Y:S01]  /*30f0*/  FFMA R55, R44, R46, R55 ;  /* 0x0000002e2c377223 */ /* 0x000fe20000000037 */
[----:B------:R-:W-:-:S03]  /*3100*/  HADD2.F32 R40, -RZ, R40.H0_H0 ;  /* 0x20000028ff287230 */ /* 0x000fc60000004100 */
[----:B0-----:R-:W-:Y:S01]  /*3110*/  FFMA R30, R42, R47, R55 ;  /* 0x0000002f2a1e7223 */ /* 0x001fe20000000037 */
[----:B------:R-:W-:-:S03]  /*3120*/  HADD2.F32 R17, -RZ, R17.H0_H0 ;  /* 0x20000011ff117230 */ /* 0x000fc60000004100 */
[----:B------:R-:W-:Y:S01]  /*3130*/  FFMA R30, R39, R40, R30 ;  /* 0x00000028271e7223 */ /* 0x000fe2000000001e */
[----:B------:R-:W-:Y:S02]  /*3140*/  HADD2.F32 R49, -RZ, R49.H0_H0 ;  /* 0x20000031ff317230 */ /* 0x000fe40000004100 */
[----:B------:R-:W-:Y:S01]  /*3150*/  FFMA R60, R37, R17, R60 ;  /* 0x00000011253c7223 */ /* 0x000fe2000000003c */
[----:B------:R-:W-:-:S03]  /*3160*/  HADD2.F32 R43, -RZ, R43.H0_H0 ;  /* 0x2000002bff2b7230 */ /* 0x000fc60000004100 */
[----:B------:R-:W-:Y:S01]  /*3170*/  FFMA R49, R27, R49, R60 ;  /* 0x000000311b317223 */ /* 0x000fe2000000003c */
[----:B------:R-:W-:-:S03]  /*3180*/  HADD2.F32 R38, -RZ, R38.H0_H0 ;  /* 0x20000026ff267230 */ /* 0x000fc60000004100 */
[----:B------:R-:W-:Y:S01]  /*3190*/  FFMA R43, R24, R43, R49 ;  /* 0x0000002b182b7223 */ /* 0x000fe20000000031 */
[----:B------:R-:W-:-:S03]  /*31a0*/  HADD2.F32 R25, -RZ, R25.H0_H0 ;  /* 0x20000019ff197230 */ /* 0x000fc60000004100 */
[----:B------:R-:W-:Y:S01]  /*31b0*/  FFMA R43, R20, R38, R43 ;  /* 0x00000026142b7223 */ /* 0x000fe2000000002b */
[----:B------:R-:W-:Y:S02]  /*31c0*/  HADD2.F32 R16, -RZ, R16.H0_H0 ;  /* 0x20000010ff107230 */ /* 0x000fe40000004100 */
[----:B--2---:R-:W-:-:S05]  /*31d0*/  HADD2.F32 R41, -RZ, R41.H0_H0 ;  /* 0x20000029ff297230 */ /* 0x004fca0000004100 */
[----:B------:R-:W-:Y:S01]  /*31e0*/  FFMA R30, R37, R41, R30 ;  /* 0x00000029251e7223 */ /* 0x000fe2000000001e */
[----:B------:R-:W-:-:S05]  /*31f0*/  HADD2.F32 R29, -RZ, R29.H0_H0 ;  /* 0x2000001dff1d7230 */ /* 0x000fca0000004100 */
[----:B------:R-:W-:Y:S01]  /*3200*/  FFMA R29, R27, R29, R30 ;  /* 0x0000001d1b1d7223 */ /* 0x000fe2000000001e */
[----:B----4-:R-:W-:-:S05]  /*3210*/  HADD2.F32 R36, -RZ, R36.H0_H0 ;  /* 0x20000024ff247230 */ /* 0x010fca0000004100 */
[----:B------:R-:W-:Y:S01]  /*3220*/  FFMA R29, R24, R36, R29 ;  /* 0x00000024181d7223 */ /* 0x000fe2000000001d */
[----:B------:R-:W-:Y:S02]  /*3230*/  HADD2.F32 R22, -RZ, R22.H0_H0 ;  /* 0x20000016ff167230 */ /* 0x000fe40000004100 */
[----:B------:R-:W-:-:S03]  /*3240*/  FFMA R36, R18, R25, R43 ;  /* 0x0000001912247223 */ /* 0x000fc6000000002b */
[----:B------:R-:W-:Y:S01]  /*3250*/  FFMA R29, R20, R22, R29 ;  /* 0x00000016141d7223 */ /* 0x000fe2000000001d */
[----:B------:R-:W-:-:S05]  /*3260*/  HADD2.F32 R58, -RZ, R58.H0_H0 ;  /* 0x2000003aff3a7230 */ /* 0x000fca0000004100 */
        /* <DEDUP_REMOVED lines=9> */
[----:B------:R-:W-:Y:S02]  /*3300*/  HADD2.F32 R19, -RZ, R19.H0_H0 ;  /* 0x20000013ff137230 */ /* 0x000fe40000004100 */
[----:B------:R-:W-:-:S03]  /*3310*/  HADD2.F32 R26, -RZ, R23.H0_H0 ;  /* 0x20000017ff1a7230 */ /* 0x000fc60000004100 */
[----:B------:R-:W-:Y:S02]  /*3320*/  FFMA R19, R24, R19, R27 ;  /* 0x0000001318137223 */ /* 0x000fe4000000001b */
[----:B------:R-:W-:Y:S01]  /*3330*/  FFMA R26, R18, R26, R29 ;  /* 0x0000001a121a7223 */ /* 0x000fe2000000001d */
[----:B------:R-:W-:Y:S02]  /*3340*/  HADD2.F32 R21, -RZ, R21.H0_H0 ;  /* 0x20000015ff157230 */ /* 0x000fe40000004100 */
[----:B------:R-:W-:-:S03]  /*3350*/  HADD2.F32 R17, -RZ, R7.H0_H0 ;  /* 0x20000007ff117230 */ /* 0x000fc60000004100 */
[----:B------:R-:W-:Y:S01]  /*3360*/  FFMA R19, R20, R21, R19 ;  /* 0x0000001514137223 */ /* 0x000fe20000000013 */
[----:B------:R-:W-:Y:S01]  /*3370*/  HADD2.F32 R7, -RZ, R8.H0_H0 ;  /* 0x20000008ff077230 */ /* 0x000fe20000004100 */
[----:B------:R-:W-:Y:S01]  /*3380*/  SHF.L.U32 R8, R0, 0x7, RZ ;  /* 0x0000000700087819 */ /* 0x000fe200000006ff */
[----:B------:R-:W-:Y:S02]  /*3390*/  HADD2.F32 R21, -RZ, R10.H0_H0 ;  /* 0x2000000aff157230 */ /* 0x000fe40000004100 */
[----:B------:R-:W-:Y:S01]  /*33a0*/  FFMA R18, R18, R17, R19 ;  /* 0x0000001112127223 */ /* 0x000fe20000000013 */
[C---:B------:R-:W-:Y:S01]  /*33b0*/  FFMA R52, R15.reuse, R7, R26 ;  /* 0x000000070f347223 */ /* 0x040fe2000000001a */
[C---:B------:R-:W-:Y:S01]  /*33c0*/  FFMA R36, R15.reuse, R16, R36 ;  /* 0x000000100f247223 */ /* 0x040fe20000000024 */
[----:B------:R-:W-:Y:S01]  /*33d0*/  LOP3.LUT R7, R8, 0x1e000, RZ, 0xc0, !PT ;  /* 0x0001e00008077812 */ /* 0x000fe200078ec0ff */
[----:B------:R-:W-:Y:S01]  /*33e0*/  FFMA R34, R15, R21, R18 ;  /* 0x000000150f227223 */ /* 0x000fe20000000012 */
[----:B------:R-:W-:Y:S06]  /*33f0*/  BRA `(.L_x_2) ;  /* 0x0000002000407947 */ /* 0x000fec0003800000 */
.L_x_1:
[----:B------:R-:W0:Y:S01]  /*3400*/  S2UR UR6, SR_CTAID.Y ;  /* 0x00000000000679c3 */ /* 0x000e220000002600 */
[C---:B------:R-:W-:Y:S01]  /*3410*/  IMAD.SHL.U32 R14, R0.reuse, 0x100, RZ ;  /* 0x00000100000e7824 */ /* 0x040fe200078e00ff */
[----:B------:R-:W-:-:S04]  /*3420*/  SHF.L.U32 R8, R0, 0x2, RZ ;  /* 0x0000000200087819 */ /* 0x000fc800000006ff */
[----:B------:R-:W-:Y:S02]  /*3430*/  LOP3.LUT R33, R14, 0x1c00, RZ, 0xc0, !PT ;  /* 0x00001c000e217812 */ /* 0x000fe400078ec0ff */
[----:B------:R-:W1:Y:S01]  /*3440*/  LDC.64 R16, c[0x0][0x380] ;  /* 0x0000e000ff107b82 */ /* 0x000e620000000a00 */
[----:B------:R-:W-:Y:S02]  /*3450*/  LOP3.LUT R8, R8, 0xc, RZ, 0xc0, !PT ;  /* 0x0000000c08087812 */ /* 0x000fe400078ec0ff */
[----:B------:R-:W-:-:S04]  /*3460*/  IADD3 R33, PT, PT, R33, R10, R12 ;  /* 0x0000000a21217210 */ /* 0x000fc80007ffe00c */
[C---:B------:R-:W-:Y:S01]  /*3470*/  ISETP.GE.U32.AND P1, PT, R33.reuse, 0x3fe00, PT ;  /* 0x0003fe002100780c */ /* 0x040fe20003f26070 */
[----:B------:R-:W2:Y:S01]  /*3480*/  LDC.64 R18, c[0x0][0x388] ;  /* 0x0000e200ff127b82 */ /* 0x000ea20000000a00 */
[----:B------:R-:W-:Y:S01]  /*3490*/  ISETP.GT.U32.AND P3, PT, R33, 0x3ffff, PT ;  /* 0x0003ffff2100780c */ /* 0x000fe20003f64070 */
[----:B0-----:R-:W-:-:S05]  /*34a0*/  IMAD.U32 R11, RZ, RZ, UR6 ;  /* 0x00000006ff0b7e24 */ /* 0x001fca000f8e00ff */
[----:B------:R-:W-:-:S05]  /*34b0*/  LEA R15, R2, R11, 0x9 ;  /* 0x0000000b020f7211 */ /* 0x000fca00078e48ff */
[----:B------:R-:W-:Y:S02]  /*34c0*/  IMAD.U32 R8, R15, 0x20, R8 ;  /* 0x000000200f087824 */ /* 0x000fe400078e0008 */
[C---:B------:R-:W-:Y:S01]  /*34d0*/  VIADD R15, R33.reuse, 0x200 ;  /* 0x00000200210f7836 */ /* 0x040fe20000000000 */
[----:B------:R-:W-:Y:S02]  /*34e0*/  @P1 PRMT R25, RZ, 0x7610, R25 ;  /* 0x00007610ff191816 */ /* 0x000fe40000000019 */
[----:B------:R-:W-:Y:S01]  /*34f0*/  IADD3 R24, PT, PT, R20, R8, RZ ;  /* 0x0000000814187210 */ /* 0x000fe20007ffe0ff */
[----:B-1----:R-:W-:-:S03]  /*3500*/  IMAD.WIDE.U32 R20, R33, 0x2, R16 ;  /* 0x0000000221147825 */ /* 0x002fc600078e0010 */
[C---:B------:R-:W-:Y:S01]  /*3510*/  ISETP.GE.U32.AND P4, PT, R24.reuse, 0x3fffe, PT ;  /* 0x0003fffe1800780c */ /* 0x040fe20003f86070 */
[----:B------:R-:W-:Y:S01]  /*3520*/  IMAD.WIDE.U32 R16, R15, 0x2, R16 ;  /* 0x000000020f107825 */ /* 0x000fe200078e0010 */
[C---:B------:R-:W-:Y:S01]  /*3530*/  ISETP.GT.U32.AND P5, PT, R24.reuse, 0x3ffff, PT ;  /* 0x0003ffff1800780c */ /* 0x040fe20003fa4070 */
[----:B------:R-:W3:Y:S01]  /*3540*/  @!P3 LDG.E.U16 R48, desc[UR4][R20.64] ;  /* 0x000000041430b981 */ /* 0x000ee2000c1e1500 */
[C---:B------:R-:W-:Y:S01]  /*3550*/  ISETP.GE.U32.AND P2, PT, R24.reuse, 0x3ffff, PT ;  /* 0x0003ffff1800780c */ /* 0x040fe20003f46070 */
[----:B--2---:R-:W-:Y:S02]  /*3560*/  IMAD.WIDE.U32 R18, R24, 0x2, R18 ;  /* 0x0000000218127825 */ /* 0x004fe400078e0012 */
[----:B------:R-:W2:Y:S01]  /*3570*/  @!P1 LDG.E.U16 R25, desc[UR4][R16.64] ;  /* 0x0000000410199981 */ /* 0x000ea2000c1e1500 */
[----:B------:R-:W-:-:S05]  /*3580*/  ISETP.GE.U32.AND P1, PT, R33, 0x3ffff, PT ;  /* 0x0003ffff2100780c */ /* 0x000fca0003f26070 */
[----:B------:R-:W-:Y:S02]  /*3590*/  @P4 PRMT R53, RZ, 0x7610, R53 ;  /* 0x00007610ff354816 */ /* 0x000fe40000000035 */
[----:B------:R-:W4:Y:S02]  /*35a0*/  @!P5 LDG.E.U16 R49, desc[UR4][R18.64] ;  /* 0x000000041231d981 */ /* 0x000f24000c1e1500 */
[----:B------:R-:W-:Y:S02]  /*35b0*/  @P2 PRMT R50, RZ, 0x7610, R50 ;  /* 0x00007610ff322816 */ /* 0x000fe40000000032 */
[----:B------:R-:W5:Y:S02]  /*35c0*/  @!P4 LDG.E.U16 R53, desc[UR4][R18.64+0x4] ;  /* 0x000004041235c981 */ /* 0x000f64000c1e1500 */
[----:B------:R-:W-:Y:S02]  /*35d0*/  @P1 PRMT R47, RZ, 0x7610, R47 ;  /* 0x00007610ff2f1816 */ /* 0x000fe4000000002f */
[----:B------:R-:W5:Y:S04]  /*35e0*/  @!P2 LDG.E.U16 R50, desc[UR4][R18.64+0x2] ;  /* 0x000002041232a981 */ /* 0x000f68000c1e1500 */
[----:B------:R-:W5:Y:S01]  /*35f0*/  @!P1 LDG.E.U16 R47, desc[UR4][R20.64+0x2] ;  /* 0x00000204142f9981 */ /* 0x000f62000c1e1500 */
[----:B------:R-:W-:-:S02]  /*3600*/  ISETP.GE.U32.AND P1, PT, R33, 0x3fdff, PT ;  /* 0x0003fdff2100780c */ /* 0x000fc40003f26070 */
[C---:B------:R-:W-:Y:S02]  /*3610*/  ISETP.GE.U32.AND P4, PT, R24.reuse, 0x3fe00, PT ;  /* 0x0003fe001800780c */ /* 0x040fe40003f86070 */
[----:B------:R-:W-:-:S09]  /*3620*/  ISETP.GE.U32.AND P2, PT, R24, 0x3fffd, PT ;  /* 0x0003fffd1800780c */ /* 0x000fd20003f46070 */
[----:B------:R-:W-:-:S06]  /*3630*/  @P1 PRMT R46, RZ, 0x7610, R46 ;  /* 0x00007610ff2e1816 */ /* 0x000fcc000000002e */
[----:B------:R-:W5:Y:S01]  /*3640*/  @!P1 LDG.E.U16 R46, desc[UR4][R16.64+0x2] ;  /* 0x00000204102e9981 */ /* 0x000f62000c1e1500 */
[----:B------:R-:W-:Y:S02]  /*3650*/  ISETP.GE.U32.AND P1, PT, R24, 0x3fdff, PT ;  /* 0x0003fdff1800780c */ /* 0x000fe40003f26070 */
[----:B------:R-:W-:Y:S02]  /*3660*/  @P4 PRMT R26, RZ, 0x7610, R26 ;  /* 0x00007610ff1a4816 */ /* 0x000fe4000000001a */
[----:B------:R-:W-:-:S04]  /*3670*/  @P2 PRMT R45, RZ, 0x7610, R45 ;  /* 0x00007610ff2d2816 */ /* 0x000fc8000000002d */
[----:B------:R-:W5:Y:S04]  /*3680*/  @!P4 LDG.E.U16 R26, desc[UR4][R18.64+0x400] ;  /* 0x00040004121ac981 */ /* 0x000f68000c1e1500 */
[----:B------:R-:W5:Y:S01]  /*3690*/  @!P2 LDG.E.U16 R45, desc[UR4][R18.64+0x6] ;  /* 0x00000604122da981 */ /* 0x000f62000c1e1500 */
[----:B------:R-:W-:Y:S02]  /*36a0*/  @P1 PRMT R29, RZ, 0x7610, R29 ;  /* 0x00007610ff1d1816 */ /* 0x000fe4000000001d */
[----:B------:R-:W-:-:S04]  /*36b0*/  ISETP.GE.U32.AND P2, PT, R24, 0x3fdfe, PT ;  /* 0x0003fdfe1800780c */ /* 0x000fc80003f46070 */
[----:B------:R-:W5:Y:S01]  /*36c0*/  @!P1 LDG.E.U16 R29, desc[UR4][R18.64+0x402] ;  /* 0x00040204121d9981 */ /* 0x000f62000c1e1500 */
[----:B------:R-:W-:-:S08]  /*36d0*/  ISETP.GE.U32.AND P1, PT, R33, 0x3fffe, PT ;  /* 0x0003fffe2100780c */ /* 0x000fd00003f26070 */
[----:B------:R-:W-:-:S05]  /*36e0*/  @P2 PRMT R44, RZ, 0x7610, R44 ;  /* 0x00007610ff2c2816 */ /* 0x000fca000000002c */
[----:B------:R-:W-:Y:S01]  /*36f0*/  @P1 PRMT R40, RZ, 0x7610, R40 ;  /* 0x00007610ff281816 */ /* 0x000fe20000000028 */
[----:B------:R-:W5:Y:S01]  /*3700*/  @!P2 LDG.E.U16 R44, desc[UR4][R18.64+0x404] ;  /* 0x00040404122ca981 */ /* 0x000f62000c1e1500 */
[----:B------:R-:W-:-:S04]  /*3710*/  ISETP.GE.U32.AND P2, PT, R33, 0x3fdfe, PT ;  /* 0x0003fdfe2100780c */ /* 0x000fc80003f46070 */
[----:B------:R-:W5:Y:S01]  /*3720*/  @!P1 LDG.E.U16 R40, desc[UR4][R20.64+0x4] ;  /* 0x0000040414289981 */ /* 0x000f62000c1e1500 */
[----:B------:R-:W-:-:S08]  /*3730*/  ISETP.GE.U32.AND P1, PT, R24, 0x3fbff, PT ;  /* 0x0003fbff1800780c */ /* 0x000fd00003f26070 */
[----:B------:R-:W-:-:S05]  /*3740*/  @P2 PRMT R31, RZ, 0x7610, R31 ;  /* 0x00007610ff1f2816 */ /* 0x000fca000000001f */
[----:B------:R-:W-:Y:S01]  /*3750*/  @P1 PRMT R15, RZ, 0x7610, R15 ;  /* 0x00007610ff0f1816 */ /* 0x000fe2000000000f */
[----:B------:R-:W5:Y:S05]  /*3760*/  @!P2 LDG.E.U16 R31, desc[UR4][R16.64+0x4] ;  /* 0x00000404101fa981 */ /* 0x000f6a000c1e1500 */
[----:B------:R-:W5:Y:S01]  /*3770*/  @!P1 LDG.E.U16 R15, desc[UR4][R18.64+0x802] ;  /* 0x00080204120f9981 */ /* 0x000f62000c1e1500 */
[----:B------:R-:W-:Y:S02]  /*3780*/  ISETP.GE.U32.AND P4, PT, R24, 0x3fdfd, PT ;  /* 0x0003fdfd1800780c */ /* 0x000fe40003f86070 */
[C---:B------:R-:W-:Y:S02]  /*3790*/  ISETP.GE.U32.AND P2, PT, R33.reuse, 0x3fffb, PT ;  /* 0x0003fffb2100780c */ /* 0x040fe40003f46070 */
[----:B------:R-:W-:-:S09]  /*37a0*/  ISETP.GE.U32.AND P1, PT, R33, 0x3fffd, PT ;  /* 0x0003fffd2100780c */ /* 0x000fd20003f26070 */
[----:B------:R-:W-:Y:S02]  /*37b0*/  @P4 PRMT R42, RZ, 0x7610, R42 ;  /* 0x00007610ff2a4816 */ /* 0x000fe4000000002a */
[----:B------:R-:W-:-:S04]  /*37c0*/  @P2 PRMT R37, RZ, 0x7610, R37 ;  /* 0x00007610ff252816 */ /* 0x000fc80000000025 */
[----:B------:R-:W5:Y:S01]  /*37d0*/  @!P4 LDG.E.U16 R42, desc[UR4][R18.64+0x406] ;  /* 0x00040604122ac981 */ /* 0x000f62000c1e1500 */
[----:B------:R-:W-:-:S03]  /*37e0*/  ISETP.GE.U32.AND P4, PT, R24, 0x3fc00, PT ;  /* 0x0003fc001800780c */ /* 0x000fc60003f86070 */
[----:B------:R-:W5:Y:S01]  /*37f0*/  @!P2 LDG.E.U16 R37, desc[UR4][R20.64+0xa] ;  /* 0x00000a041425a981 */ /* 0x000f62000c1e1500 */
[----:B------:R-:W-:Y:S02]  /*3800*/  ISETP.GE.U32.AND P2, PT, R33, 0x3fff7, PT ;  /* 0x0003fff72100780c */ /* 0x000fe40003f46070 */
[----:B------:R-:W-:-:S06]  /*3810*/  @P1 PRMT R41, RZ, 0x7610, R41 ;  /* 0x00007610ff291816 */ /* 0x000fcc0000000029 */
[----:B------:R-:W5:Y:S01]  /*3820*/  @!P1 LDG.E.U16 R41, desc[UR4][R20.64+0x6] ;  /* 0x0000060414299981 */ /* 0x000f62000c1e1500 */
[----:B------:R-:W-:Y:S02]  /*3830*/  @P4 PRMT R32, RZ, 0x7610, R32 ;  /* 0x00007610ff204816 */ /* 0x000fe40000000020 */
[C---:B------:R-:W-:Y:S02]  /*3840*/  ISETP.GE.U32.AND P1, PT, R33.reuse, 0x3fff9, PT ;  /* 0x0003fff92100780c */ /* 0x040fe40003f26070 */
[----:B------:R-:W-:Y:S02]  /*3850*/  @P2 PRMT R35, RZ, 0x7610, R35 ;  /* 0x00007610ff232816 */ /* 0x000fe40000000023 */
[----:B------:R-:W5:Y:S01]  /*3860*/  @!P4 LDG.E.U16 R32, desc[UR4][R18.64+0x800] ;  /* 0x000800041220c981 */ /* 0x000f62000c1e1500 */
[----:B------:R-:W-:-:S03]  /*3870*/  ISETP.GE.U32.AND P4, PT, R33, 0x3fffa, PT ;  /* 0x0003fffa2100780c */ /* 0x000fc60003f86070 */
[----:B------:R-:W5:Y:S01]  /*3880*/  @!P2 LDG.E.U16 R35, desc[UR4][R20.64+0x12] ;  /* 0x000012041423a981 */ /* 0x000f62000c1e1500 */
[----:B------:R-:W-:-:S04]  /*3890*/  ISETP.GE.U32.AND P2, PT, R33, 0x3fff4, PT ;  /* 0x0003fff42100780c */ /* 0x000fc80003f46070 */
[----:B------:R-:W-:-:S05]  /*38a0*/  @P1 PRMT R10, RZ, 0x7610, R10 ;  /* 0x00007610ff0a1816 */ /* 0x000fca000000000a */
[----:B------:R-:W-:Y:S01]  /*38b0*/  @P4 PRMT R30, RZ, 0x7610, R30 ;  /* 0x00007610ff1e4816 */ /* 0x000fe2000000001e */
[----:B------:R-:W5:Y:S01]  /*38c0*/  @!P1 LDG.E.U16 R10, desc[UR4][R20.64+0xe] ;  /* 0x00000e04140a9981 */ /* 0x000f62000c1e1500 */
[C---:B------:R-:W-:Y:S02]  /*38d0*/  ISETP.GE.U32.AND P6, PT, R33.reuse, 0x3fffc, PT ;  /* 0x0003fffc2100780c */ /* 0x040fe40003fc6070 */
[C---:B------:R-:W-:Y:S02]  /*38e0*/  ISETP.GE.U32.AND P1, PT, R33.reuse, 0x3fff5, PT ;  /* 0x0003fff52100780c */ /* 0x040fe40003f26070 */
[----:B------:R-:W5:Y:S01]  /*38f0*/  @!P4 LDG.E.U16 R30, desc[UR4][R20.64+0xc] ;  /* 0x00000c04141ec981 */ /* 0x000f62000c1e1500 */
[----:B------:R-:W-:Y:S02]  /*3900*/  ISETP.GE.U32.AND P4, PT, R33, 0x3fff6, PT ;  /* 0x0003fff62100780c */ /* 0x000fe40003f86070 */
[----:B------:R-:W-:-:S06]  /*3910*/  @P2 PRMT R27, RZ, 0x7610, R27 ;  /* 0x00007610ff1b2816 */ /* 0x000fcc000000001b */
[----:B------:R-:W5:Y:S01]  /*3920*/  @!P2 LDG.E.U16 R27, desc[UR4][R20.64+0x18] ;  /* 0x00001804141ba981 */ /* 0x000f62000c1e1500 */
[C---:B------:R-:W-:Y:S02]  /*3930*/  ISETP.GE.U32.AND P2, PT, R33.reuse, 0x3fff1, PT ;  /* 0x0003fff12100780c */ /* 0x040fe40003f46070 */
[----:B------:R-:W-:Y:S02]  /*3940*/  @P6 PRMT R43, RZ, 0x7610, R43 ;  /* 0x00007610ff2b6816 */ /* 0x000fe4000000002b */
[----:B------:R-:W-:Y:S02]  /*3950*/  @P4 PRMT R38, RZ, 0x7610, R38 ;  /* 0x00007610ff264816 */ /* 0x000fe40000000026 */
[----:B------:R-:W-:Y:S02]  /*3960*/  @P1 PRMT R8, RZ, 0x7610, R8 ;  /* 0x00007610ff081816 */ /* 0x000fe40000000008 */
[----:B------:R-:W5:Y:S01]  /*3970*/  @!P6 LDG.E.U16 R43, desc[UR4][R20.64+0x8] ;  /* 0x00000804142be981 */ /* 0x000f62000c1e1500 */
[----:B------:R-:W-:-:S03]  /*3980*/  ISETP.GE.U32.AND P6, PT, R33, 0x3fff8, PT ;  /* 0x0003fff82100780c */ /* 0x000fc60003fc6070 */
[----:B------:R-:W5:Y:S01]  /*3990*/  @!P4 LDG.E.U16 R38, desc[UR4][R20.64+0x14] ;  /* 0x000014041426c981 */ /* 0x000f62000c1e1500 */
[C---:B------:R-:W-:Y:S02]  /*39a0*/  ISETP.GE.U32.AND P4, PT, R33.reuse, 0x3fff3, PT ;  /* 0x0003fff32100780c */ /* 0x040fe40003f86070 */
[----:B------:R-:W-:Y:S01]  /*39b0*/  @P2 PRMT R23, RZ, 0x7610, R23 ;  /* 0x00007610ff172816 */ /* 0x000fe20000000017 */
[----:B------:R-:W5:Y:S01]  /*39c0*/  @!P1 LDG.E.U16 R8, desc[UR4][R20.64+0x16] ;  /* 0x0000160414089981 */ /* 0x000f62000c1e1500 */
[----:B------:R-:W-:-:S04]  /*39d0*/  ISETP.GE.U32.AND P1, PT, R33, 0x3fff2, PT ;  /* 0x0003fff22100780c */ /* 0x000fc80003f26070 */
[----:B------:R-:W5:Y:S01]  /*39e0*/  @!P2 LDG.E.U16 R23, desc[UR4][R20.64+0x1e] ;  /* 0x00001e041417a981 */ /* 0x000f62000c1e1500 */
[----:B------:R-:W-:Y:S02]  /*39f0*/  ISETP.GE.U32.AND P2, PT, R24, 0x3f9ff, PT ;  /* 0x0003f9ff1800780c */ /* 0x000fe40003f46070 */
[----:B------:R-:W-:Y:S02]  /*3a00*/  @P6 PRMT R39, RZ, 0x7610, R39 ;  /* 0x00007610ff276816 */ /* 0x000fe40000000027 */
[----:B------:R-:W-:-:S04]  /*3a10*/  @P4 PRMT R28, RZ, 0x7610, R28 ;  /* 0x00007610ff1c4816 */ /* 0x000fc8000000001c */
[----:B------:R-:W-:Y:S01]  /*3a20*/  @P1 PRMT R22, RZ, 0x7610, R22 ;  /* 0x00007610ff161816 */ /* 0x000fe20000000016 */
[----:B------:R-:W5:Y:S01]  /*3a30*/  @!P6 LDG.E.U16 R39, desc[UR4][R20.64+0x10] ;  /* 0x000010041427e981 */ /* 0x000f62000c1e1500 */
[----:B------:R-:W-:-:S03]  /*3a40*/  ISETP.GE.U32.AND P6, PT, R24, 0x3f9fe, PT ;  /* 0x0003f9fe1800780c */ /* 0x000fc60003fc6070 */
[----:B------:R-:W5:Y:S01]  /*3a50*/  @!P4 LDG.E.U16 R28, desc[UR4][R20.64+0x1a] ;  /* 0x00001a04141cc981 */ /* 0x000f62000c1e1500 */
[----:B------:R-:W-:-:S03]  /*3a60*/  ISETP.GE.U32.AND P4, PT, R24, 0x3fbfd, PT ;  /* 0x0003fbfd1800780c */ /* 0x000fc60003f86070 */
[----:B------:R0:W5:Y:S01]  /*3a70*/  @!P1 LDG.E.U16 R22, desc[UR4][R20.64+0x1c] ;  /* 0x00001c0414169981 */ /* 0x000162000c1e1500 */
[----:B------:R-:W-:Y:S02]  /*3a80*/  ISETP.GE.U32.AND P1, PT, R24, 0x3fa00, PT ;  /* 0x0003fa001800780c */ /* 0x000fe40003f26070 */
[----:B0-----:R-:W-:-:S06]  /*3a90*/  @P2 PRMT R21, RZ, 0x7610, R21 ;  /* 0x00007610ff152816 */ /* 0x001fcc0000000015 */
[----:B------:R-:W5:Y:S01]  /*3aa0*/  @!P2 LDG.E.U16 R21, desc[UR4][R18.64+0xc02] ;  /* 0x000c02041215a981 */ /* 0x000f62000c1e1500 */
[----:B------:R-:W-:-:S04]  /*3ab0*/  ISETP.GE.U32.AND P2, PT, R24, 0x3f7fe, PT ;  /* 0x0003f7fe1800780c */ /* 0x000fc80003f46070 */
[----:B------:R-:W-:Y:S02]  /*3ac0*/  @P1 PRMT R20, RZ, 0x7610, R20 ;  /* 0x00007610ff141816 */ /* 0x000fe40000000014 */
[----:B------:R-:W-:-:S04]  /*3ad0*/  @P6 PRMT R58, RZ, 0x7610, R58 ;  /* 0x00007610ff3a6816 */ /* 0x000fc8000000003a */
[----:B------:R-:W5:Y:S01]  /*3ae0*/  @!P1 LDG.E.U16 R20, desc[UR4][R18.64+0xc00] ;  /* 0x000c000412149981 */ /* 0x000f62000c1e1500 */
[----:B------:R-:W-:-:S03]  /*3af0*/  ISETP.GE.U32.AND P1, PT, R24, 0x3f7ff, PT ;  /* 0x0003f7ff1800780c */ /* 0x000fc60003f26070 */
[----:B------:R-:W5:Y:S01]  /*3b00*/  @!P6 LDG.E.U16 R58, desc[UR4][R18.64+0xc04] ;  /* 0x000c0404123ae981 */ /* 0x000f62000c1e1500 */
[----:B------:R-:W-:-:S09]  /*3b10*/  ISETP.GE.U32.AND P6, PT, R24, 0x3f7fd, PT ;  /* 0x0003f7fd1800780c */ /* 0x000fd20003fc6070 */
[----:B------:R-:W-:-:S06]  /*3b20*/  @P1 PRMT R55, RZ, 0x7610, R55 ;  /* 0x00007610ff371816 */ /* 0x000fcc0000000037 */
[----:B------:R-:W5:Y:S01]  /*3b30*/  @!P1 LDG.E.U16 R55, desc[UR4][R18.64+0x1002] ;  /* 0x0010020412379981 */ /* 0x000f62000c1e1500 */
[----:B------:R-:W-:Y:S02]  /*3b40*/  @P3 PRMT R48, RZ, 0x7610, R48 ;  /* 0x00007610ff303816 */ /* 0x000fe40000000030 */
[----:B------:R-:W-:Y:S01]  /*3b50*/  ISETP.GE.U32.AND P3, PT, R33, 0x3fdfd, PT ;  /* 0x0003fdfd2100780c */ /* 0x000fe20003f66070 */
[----:B--2---:R-:W-:Y:S01]  /*3b60*/  HADD2.F32 R25, -RZ, R25.H0_H0 ;  /* 0x20000019ff197230 */ /* 0x004fe20000004100 */
[----:B------:R-:W-:Y:S02]  /*3b70*/  @P5 PRMT R49, RZ, 0x7610, R49 ;  /* 0x00007610ff315816 */ /* 0x000fe40000000031 */
[----:B------:R-:W-:Y:S01]  /*3b80*/  ISETP.GE.U32.AND P5, PT, R24, 0x3fbfe, PT ;  /* 0x0003fbfe1800780c */ /* 0x000fe20003fa6070 */
[----:B---3--:R-:W-:Y:S02]  /*3b90*/  HADD2.F32 R48, -RZ, R48.H0_H0 ;  /* 0x20000030ff307230 */ /* 0x008fe40000004100 */
[----:B----4-:R-:W-:-:S02]  /*3ba0*/  HADD2.F32 R49, -RZ, R49.H0_H0 ;  /* 0x20000031ff317230 */ /* 0x010fc40000004100 */
[----:B-----5:R-:W-:-:S03]  /*3bb0*/  HADD2.F32 R51, -RZ, R50.H0_H0 ;  /* 0x20000032ff337230 */ /* 0x020fc60000004100 */
[----:B------:R-:W-:Y:S01]  /*3bc0*/  FFMA R3, R48, R49, R3 ;  /* 0x0000003130037223 */ /* 0x000fe20000000003 */
[----:B------:R-:W-:-:S04]  /*3bd0*/  FFMA R56, R49, R25, R56 ;  /* 0x0000001931387223 */ /* 0x000fc80000000038 */
[----:B------:R-:W-:Y:S01]  /*3be0*/  @P5 PRMT R49, RZ, 0x7610, R49 ;  /* 0x00007610ff315816 */ /* 0x000fe20000000031 */
[----:B------:R-:W-:Y:S01]  /*3bf0*/  FFMA R4, R48, R51, R4 ;  /* 0x0000003330047223 */ /* 0x000fe20000000004 */
[----:B------:R-:W-:Y:S01]  /*3c00*/  FFMA R36, R51, R25, R36 ;  /* 0x0000001933247223 */ /* 0x000fe20000000024 */
[----:B------:R-:W-:Y:S02]  /*3c10*/  @P4 PRMT R51, RZ, 0x7610, R51 ;  /* 0x00007610ff334816 */ /* 0x000fe40000000033 */
[----:B------:R-:W-:Y:S01]  /*3c20*/  @P3 PRMT R50, RZ, 0x7610, R50 ;  /* 0x00007610ff323816 */ /* 0x000fe20000000032 */
[----:B------:R-:W2:Y:S01]  /*3c30*/  @!P5 LDG.E.U16 R49, desc[UR4][R18.64+0x804] ;  /* 0x000804041231d981 */ /* 0x000ea2000c1e1500 */
[----:B------:R-:W-:-:S03]  /*3c40*/  ISETP.GE.U32.AND P5, PT, R24, 0x3f9fd, PT ;  /* 0x0003f9fd1800780c */ /* 0x000fc60003fa6070 */
[----:B------:R-:W3:Y:S01]  /*3c50*/  @!P4 LDG.E.U16 R51, desc[UR4][R18.64+0x806] ;  /* 0x000806041233c981 */ /* 0x000ee2000c1e1500 */
[----:B------:R-:W-:-:S03]  /*3c60*/  ISETP.GE.U32.AND P4, PT, R33, 0x3fdfc, PT ;  /* 0x0003fdfc2100780c */ /* 0x000fc60003f86070 */
[----:B------:R-:W4:Y:S01]  /*3c70*/  @!P3 LDG.E.U16 R50, desc[UR4][R16.64+0x6] ;  /* 0x000006041032b981 */ /* 0x000f22000c1e1500 */
[----:B------:R-:W-:Y:S01]  /*3c80*/  ISETP.GE.U32.AND P3, PT, R24, 0x3f800, PT ;  /* 0x0003f8001800780c */ /* 0x000fe20003f66070 */
[----:B------:R-:W-:Y:S02]  /*3c90*/  HADD2.F32 R53, -RZ, R53.H0_H0 ;  /* 0x20000035ff357230 */ /* 0x000fe40000004100 */
[----:B------:R-:W-:Y:S01]  /*3ca0*/  HADD2.F32 R61, -RZ, R26.H0_H0 ;  /* 0x2000001aff3d7230 */ /* 0x000fe20000004100 */
[----:B------:R-:W-:Y:S01]  /*3cb0*/  @P2 PRMT R26, RZ, 0x7610, R26 ;  /* 0x00007610ff1a2816 */ /* 0x000fe2000000001a */
[----:B------:R-:W-:-:S05]  /*3cc0*/  HADD2.F32 R45, -RZ, R45.H0_H0 ;  /* 0x2000002dff2d7230 */ /* 0x000fca0000004100 */
[----:B------:R-:W5:Y:S01]  /*3cd0*/  @!P2 LDG.E.U16 R26, desc[UR4][R18.64+0x1004] ;  /* 0x00100404121aa981 */ /* 0x000f62000c1e1500 */
[----:B------:R-:W-:Y:S01]  /*3ce0*/  @P5 PRMT R54, RZ, 0x7610, R54 ;  /* 0x00007610ff365816 */ /* 0x000fe20000000036 */
[C---:B------:R-:W-:Y:S01]  /*3cf0*/  FFMA R5, R48.reuse, R53, R5 ;  /* 0x0000003530057223 */ /* 0x040fe20000000005 */
[----:B------:R-:W-:Y:S01]  /*3d00*/  @P4 PRMT R57, RZ, 0x7610, R57 ;  /* 0x00007610ff394816 */ /* 0x000fe20000000039 */
[----:B------:R-:W-:Y:S01]  /*3d10*/  FFMA R52, R53, R25, R52 ;  /* 0x0000001935347223 */ /* 0x000fe20000000034 */
[--C-:B------:R-:W-:Y:S01]  /*3d20*/  FFMA R59, R48, R45, R6.reuse ;  /* 0x0000002d303b7223 */ /* 0x100fe20000000006 */
[----:B------:R-:W-:Y:S01]  /*3d30*/  @P3 PRMT R53, RZ, 0x7610, R53 ;  /* 0x00007610ff353816 */ /* 0x000fe20000000035 */
[----:B------:R-:W5:Y:S01]  /*3d40*/  @!P5 LDG.E.U16 R54, desc[UR4][R18.64+0xc06] ;  /* 0x000c06041236d981 */ /* 0x000f62000c1e1500 */
[----:B------:R-:W-:Y:S01]  /*3d50*/  @P6 PRMT R6, RZ, 0x7610, R6 ;  /* 0x00007610ff066816 */ /* 0x000fe20000000006 */
[----:B------:R-:W-:Y:S01]  /*3d60*/  HADD2.F32 R60, -RZ, R47.H0_H0 ;  /* 0x2000002fff3c7230 */ /* 0x000fe20000004100 */
[----:B------:R-:W-:Y:S01]  /*3d70*/  ISETP.GE.U32.AND P2, PT, R24, 0x3f600, PT ;  /* 0x0003f6001800780c */ /* 0x000fe20003f46070 */
[----:B------:R-:W5:Y:S01]  /*3d80*/  @!P4 LDG.E.U16 R57, desc[UR4][R16.64+0x8] ;  /* 0x000008041039c981 */ /* 0x000f62000c1e1500 */
[----:B------:R-:W-:Y:S01]  /*3d90*/  ISETP.GE.U32.AND P1, PT, R33, 0x3fdfb, PT ;  /* 0x0003fdfb2100780c */ /* 0x000fe20003f26070 */
[----:B------:R-:W-:-:S02]  /*3da0*/  HADD2.F32 R47, -RZ, R46.H0_H0 ;  /* 0x2000002eff2f7230 */ /* 0x000fc40000004100 */
[----:B------:R-:W5:Y:S01]  /*3db0*/  @!P3 LDG.E.U16 R53, desc[UR4][R18.64+0x1000] ;  /* 0x001000041235b981 */ /* 0x000f62000c1e1500 */
[----:B------:R-:W-:Y:S01]  /*3dc0*/  HADD2.F32 R29, -RZ, R29.H0_H0 ;  /* 0x2000001dff1d7230 */ /* 0x000fe20000004100 */
[----:B------:R-:W-:Y:S02]  /*3dd0*/  ISETP.GE.U32.AND P3, PT, R24, 0x3f5ff, PT ;  /* 0x0003f5ff1800780c */ /* 0x000fe40003f66070 */
[----:B------:R-:W5:Y:S02]  /*3de0*/  @!P6 LDG.E.U16 R6, desc[UR4][R18.64+0x1006] ;  /* 0x001006041206e981 */ /* 0x000f64000c1e1500 */
[----:B------:R-:W-:Y:S01]  /*3df0*/  FFMA R4, R60, R29, R4 ;  /* 0x0000001d3c047223 */ /* 0x000fe20000000004 */
[----:B------:R-:W-:Y:S01]  /*3e00*/  FFMA R36, R29, R47, R36 ;  /* 0x0000002f1d247223 */ /* 0x000fe20000000024 */
[----:B------:R-:W-:Y:S01]  /*3e10*/  HADD2.F32 R29, -RZ, R44.H0_H0 ;  /* 0x2000002cff1d7230 */ /* 0x000fe20000004100 */
[----:B------:R-:W-:-:S04]  /*3e20*/  @P2 PRMT R44, RZ, 0x7610, R44 ;  /* 0x00007610ff2c2816 */ /* 0x000fc8000000002c */
[----:B------:R-:W-:Y:S01]  /*3e30*/  FFMA R5, R60, R29, R5 ;  /* 0x0000001d3c057223 */ /* 0x000fe20000000005 */
[----:B------:R-:W-:Y:S01]  /*3e40*/  FFMA R52, R29, R47, R52 ;  /* 0x0000002f1d347223 */ /* 0x000fe20000000034 */
[----:B------:R-:W-:Y:S01]  /*3e50*/  @P1 PRMT R29, RZ, 0x7610, R29 ;  /* 0x00007610ff1d1816 */ /* 0x000fe2000000001d */
[----:B------:R-:W5:Y:S01]  /*3e60*/  @!P2 LDG.E.U16 R44, desc[UR4][R18.64+0x1400] ;  /* 0x00140004122ca981 */ /* 0x000f62000c1e1500 */
[----:B------:R-:W-:-:S04]  /*3e70*/  @P3 PRMT R46, RZ, 0x7610, R46 ;  /* 0x00007610ff2e3816 */ /* 0x000fc8000000002e */
[----:B------:R-:W5:Y:S01]  /*3e80*/  @!P1 LDG.E.U16 R29, desc[UR4][R16.64+0xa] ;  /* 0x00000a04101d9981 */ /* 0x000f62000c1e1500 */
[----:B------:R-:W-:-:S03]  /*3e90*/  ISETP.GE.U32.AND P1, PT, R24, 0x3f5fe, PT ;  /* 0x0003f5fe1800780c */ /* 0x000fc60003f26070 */
[----:B------:R-:W5:Y:S01]  /*3ea0*/  @!P3 LDG.E.U16 R46, desc[UR4][R18.64+0x1402] ;  /* 0x00140204122eb981 */ /* 0x000f62000c1e1500 */
[----:B------:R-:W-:Y:S02]  /*3eb0*/  HADD2.F32 R40, -RZ, R40.H0_H0 ;  /* 0x20000028ff287230 */ /* 0x000fe40000004100 */
[----:B------:R-:W-:Y:S02]  /*3ec0*/  HADD2.F32 R31, -RZ, R31.H0_H0 ;  /* 0x2000001fff1f7230 */ /* 0x000fe40000004100 */
[----:B------:R-:W-:-:S05]  /*3ed0*/  HADD2.F32 R15, -RZ, R15.H0_H0 ;  /* 0x2000000fff0f7230 */ /* 0x000fca0000004100 */
[----:B------:R-:W-:Y:S01]  /*3ee0*/  FFMA R4, R40, R15, R4 ;  /* 0x0000000f28047223 */ /* 0x000fe20000000004 */
[----:B------:R-:W-:Y:S01]  /*3ef0*/  FFMA R36, R15, R31, R36 ;  /* 0x0000001f0f247223 */ /* 0x000fe20000000024 */
[----:B------:R-:W-:-:S06]  /*3f00*/  @P1 PRMT R15, RZ, 0x7610, R15 ;  /* 0x00007610ff0f1816 */ /* 0x000fcc000000000f */
[----:B------:R-:W5:Y:S01]  /*3f10*/  @!P1 LDG.E.U16 R15, desc[UR4][R18.64+0x1404] ;  /* 0x00140404120f9981 */ /* 0x000f62000c1e1500 */
[----:B------:R-:W-:Y:S01]  /*3f20*/  ISETP.GE.U32.AND P2, PT, R24, 0x3f5fd, PT ;  /* 0x0003f5fd1800780c */ /* 0x000fe20003f46070 */
[----:B------:R-:W-:Y:S01]  /*3f30*/  FFMA R3, R60, R61, R3 ;  /* 0x0000003d3c037223 */ /* 0x000fe20000000003 */
[----:B------:R-:W-:Y:S01]  /*3f40*/  FFMA R56, R61, R47, R56 ;  /* 0x0000002f3d387223 */ /* 0x000fe20000000038 */
[----:B------:R-:W-:Y:S02]  /*3f50*/  ISETP.GE.U32.AND P3, PT, R33, 0x3fdfa, PT ;  /* 0x0003fdfa2100780c */ /* 0x000fe40003f66070 */
[C---:B------:R-:W-:Y:S01]  /*3f60*/  ISETP.GE.U32.AND P6, PT, R24.reuse, 0x3f3ff, PT ;  /* 0x0003f3ff1800780c */ /* 0x040fe20003fc6070 */
[----:B------:R-:W-:Y:S01]  /*3f70*/  HADD2.F32 R42, -RZ, R42.H0_H0 ;  /* 0x2000002aff2a7230 */ /* 0x000fe20000004100 */
[----:B------:R-:W-:Y:S01]  /*3f80*/  ISETP.GE.U32.AND P5, PT, R24, 0x3f3fe, PT ;  /* 0x0003f3fe1800780c */ /* 0x000fe20003fa6070 */
[----:B------:R-:W-:-:S05]  /*3f90*/  HADD2.F32 R61, -RZ, R32.H0_H0 ;  /* 0x20000020ff3d7230 */ /* 0x000fca0000004100 */
[----:B------:R-:W-:-:S06]  /*3fa0*/  @P2 PRMT R32, RZ, 0x7610, R32 ;  /* 0x00007610ff202816 */ /* 0x000fcc0000000020 */
[----:B------:R-:W5:Y:S01]  /*3fb0*/  @!P2 LDG.E.U16 R32, desc[UR4][R18.64+0x1406] ;  /* 0x001406041220a981 */ /* 0x000f62000c1e1500 */
[----:B------:R-:W-:Y:S01]  /*3fc0*/  ISETP.GE.U32.AND P2, PT, R24, 0x3f400, PT ;  /* 0x0003f4001800780c */ /* 0x000fe20003f46070 */
[----:B------:R-:W-:Y:S02]  /*3fd0*/  HADD2.F32 R48, -RZ, R41.H0_H0 ;  /* 0x20000029ff307230 */ /* 0x000fe40000004100 */
[----:B------:R-:W-:Y:S01]  /*3fe0*/  FFMA R59, R60, R42, R59 ;  /* 0x0000002a3c3b7223 */ /* 0x000fe2000000003b */
[----:B------:R-:W-:Y:S01]  /*3ff0*/  FFMA R3, R40, R61, R3 ;  /* 0x0000003d28037223 */ /* 0x000fe20000000003 */
[----:B------:R-:W-:Y:S01]  /*4000*/  FFMA R56, R61, R31, R56 ;  /* 0x0000001f3d387223 */ /* 0x000fe20000000038 */
[----:B------:R-:W-:Y:S02]  /*4010*/  ISETP.GE.U32.AND P1, PT, R24, 0x3f3fd, PT ;  /* 0x0003f3fd1800780c */ /* 0x000fe40003f26070 */
[----:B------:R-:W-:Y:S01]  /*4020*/  ISETP.GE.U32.AND P4, PT, R33, 0x3fdf9, PT ;  /* 0x0003fdf92100780c */ /* 0x000fe20003f86070 */
[----:B------:R-:W-:-:S05]  /*4030*/  HADD2.F32 R21, -RZ, R21.H0_H0 ;  /* 0x20000015ff157230 */ /* 0x000fca0000004100 */
[----:B------:R-:W-:Y:S01]  /*4040*/  FFMA R4, R48, R21, R4 ;  /* 0x0000001530047223 */ /* 0x000fe20000000004 */
[----:B------:R-:W-:Y:S02]  /*4050*/  HADD2.F32 R58, -RZ, R58.H0_H0 ;  /* 0x2000003aff3a7230 */ /* 0x000fe40000004100 */
[----:B------:R-:W-:Y:S02]  /*4060*/  HADD2.F32 R55, -RZ, R55.H0_H0 ;  /* 0x20000037ff377230 */ /* 0x000fe40000004100 */
[----:B--2---:R-:W-:-:S05]  /*4070*/  HADD2.F32 R49, -RZ, R49.H0_H0 ;  /* 0x20000031ff317230 */ /* 0x004fca0000004100 */
[----:B------:R-:W-:Y:S01]  /*4080*/  FFMA R5, R40, R49, R5 ;  /* 0x0000003128057223 */ /* 0x000fe20000000005 */
[----:B------:R-:W-:Y:S01]  /*4090*/  FFMA R52, R49, R31, R52 ;  /* 0x0000001f31347223 */ /* 0x000fe20000000034 */
[----:B------:R-:W-:Y:S02]  /*40a0*/  HADD2.F32 R49, -RZ, R20.H0_H0 ;  /* 0x20000014ff317230 */ /* 0x000fe40000004100 */
[----:B----4-:R-:W-:Y:S02]  /*40b0*/  HADD2.F32 R41, -RZ, R50.H0_H0 ;  /* 0x20000032ff297230 */ /* 0x010fe40000004100 */
[----:B---3--:R-:W-:Y:S02]  /*40c0*/  HADD2.F32 R60, -RZ, R51.H0_H0 ;  /* 0x20000033ff3c7230 */ /* 0x008fe40000004100 */
[----:B------:R-:W-:Y:S01]  /*40d0*/  FFMA R3, R48, R49, R3 ;  /* 0x0000003130037223 */ /* 0x000fe20000000003 */
[----:B------:R-:W-:Y:S02]  /*40e0*/  HADD2.F32 R20, -RZ, R43.H0_H0 ;  /* 0x2000002bff147230 */ /* 0x000fe40000004100 */
[-C--:B------:R-:W-:Y:S01]  /*40f0*/  FFMA R56, R49, R41.reuse, R56 ;  /* 0x0000002931387223 */ /* 0x080fe20000000038 */
[----:B------:R-:W-:Y:S01]  /*4100*/  @P2 PRMT R43, RZ, 0x7610, R43 ;  /* 0x00007610ff2b2816 */ /* 0x000fe2000000002b */
[----:B------:R-:W-:Y:S01]  /*4110*/  FFMA R59, R40, R60, R59 ;  /* 0x0000003c283b7223 */ /* 0x000fe2000000003b */
[----:B------:R-:W-:Y:S01]  /*4120*/  FFMA R36, R21, R41, R36 ;  /* 0x0000002915247223 */ /* 0x000fe20000000024 */
[----:B------:R-:W-:-:S02]  /*4130*/  @P3 PRMT R21, RZ, 0x7610, R21 ;  /* 0x00007610ff153816 */ /* 0x000fc40000000015 */
[----:B------:R-:W-:Y:S01]  /*4140*/  @P6 PRMT R40, RZ, 0x7610, R40 ;  /* 0x00007610ff286816 */ /* 0x000fe20000000028 */
[----:B------:R-:W2:Y:S01]  /*4150*/  @!P2 LDG.E.U16 R43, desc[UR4][R18.64+0x1800] ;  /* 0x00180004122ba981 */ /* 0x000ea2000c1e1500 */
[----:B-----5:R-:W-:Y:S01]  /*4160*/  HADD2.F32 R49, -RZ, R26.H0_H0 ;  /* 0x2000001aff317230 */ /* 0x020fe20000004100 */
[----:B------:R-:W-:Y:S02]  /*4170*/  @P5 PRMT R26, RZ, 0x7610, R26 ;  /* 0x00007610ff1a5816 */ /* 0x000fe4000000001a */
[----:B------:R-:W3:Y:S01]  /*4180*/  @!P3 LDG.E.U16 R21, desc[UR4][R16.64+0xc] ;  /* 0x00000c041015b981 */ /* 0x000ee2000c1e1500 */
[C---:B------:R-:W-:Y:S02]  /*4190*/  ISETP.GE.U32.AND P2, PT, R24.reuse, 0x3f1ff, PT ;  /* 0x0003f1ff1800780c */ /* 0x040fe40003f46070 */
[C---:B------:R-:W-:Y:S01]  /*41a0*/  ISETP.GE.U32.AND P3, PT, R24.reuse, 0x3f200, PT ;  /* 0x0003f2001800780c */ /* 0x040fe20003f66070 */
[----:B------:R-:W4:Y:S01]  /*41b0*/  @!P6 LDG.E.U16 R40, desc[UR4][R18.64+0x1802] ;  /* 0x001802041228e981 */ /* 0x000f22000c1e1500 */
[----:B------:R-:W-:-:S03]  /*41c0*/  ISETP.GE.U32.AND P6, PT, R24, 0x3f1fe, PT ;  /* 0x0003f1fe1800780c */ /* 0x000fc60003fc6070 */
[----:B------:R-:W5:Y:S01]  /*41d0*/  @!P5 LDG.E.U16 R26, desc[UR4][R18.64+0x1804] ;  /* 0x00180404121ad981 */ /* 0x000f62000c1e1500 */
[----:B------:R-:W-:Y:S01]  /*41e0*/  ISETP.GE.U32.AND P5, PT, R24, 0x3f1fd, PT ;  /* 0x0003f1fd1800780c */ /* 0x000fe20003fa6070 */
[----:B------:R-:W-:Y:S02]  /*41f0*/  HADD2.F32 R54, -RZ, R54.H0_H0 ;  /* 0x20000036ff367230 */ /* 0x000fe40000004100 */
[----:B------:R-:W-:Y:S01]  /*4200*/  FFMA R5, R48, R58, R5 ;  /* 0x0000003a30057223 */ /* 0x000fe20000000005 */
[----:B------:R-:W-:Y:S02]  /*4210*/  HADD2.F32 R57, -RZ, R57.H0_H0 ;  /* 0x20000039ff397230 */ /* 0x000fe40000004100 */
[----:B------:R-:W-:Y:S01]  /*4220*/  FFMA R52, R58, R41, R52 ;  /* 0x000000293a347223 */ /* 0x000fe20000000034 */
[----:B------:R-:W-:Y:S02]  /*4230*/  HADD2.F32 R53, -RZ, R53.H0_H0 ;  /* 0x20000035ff357230 */ /* 0x000fe40000004100 */
[----:B------:R-:W-:Y:S01]  /*4240*/  FFMA R59, R48, R54, R59 ;  /* 0x00000036303b7223 */ /* 0x000fe2000000003b */
[----:B------:R-:W-:Y:S01]  /*4250*/  HADD2.F32 R6, -RZ, R6.H0_H0 ;  /* 0x20000006ff067230 */ /* 0x000fe20000004100 */
[----:B------:R-:W-:Y:S01]  /*4260*/  @P1 PRMT R48, RZ, 0x7610, R48 ;  /* 0x00007610ff301816 */ /* 0x000fe20000000030 */
[C---:B------:R-:W-:Y:S01]  /*4270*/  FFMA R5, R20.reuse, R49, R5 ;  /* 0x0000003114057223 */ /* 0x040fe20000000005 */
[----:B------:R-:W-:Y:S01]  /*4280*/  FFMA R52, R49, R57, R52 ;  /* 0x0000003931347223 */ /* 0x000fe20000000034 */
[----:B------:R-:W-:Y:S01]  /*4290*/  @P2 PRMT R49, RZ, 0x7610, R49 ;  /* 0x00007610ff312816 */ /* 0x000fe20000000031 */
[C---:B------:R-:W-:Y:S01]  /*42a0*/  FFMA R3, R20.reuse, R53, R3 ;  /* 0x0000003514037223 */ /* 0x040fe20000000003 */
[C---:B------:R-:W-:Y:S01]  /*42b0*/  FFMA R4, R20.reuse, R55, R4 ;  /* 0x0000003714047223 */ /* 0x040fe20000000004 */
[----:B------:R-:W-:Y:S01]  /*42c0*/  FFMA R59, R20, R6, R59 ;  /* 0x00000006143b7223 */ /* 0x000fe2000000003b */
[----:B------:R-:W-:Y:S01]  /*42d0*/  @P3 PRMT R50, RZ, 0x7610, R50 ;  /* 0x00007610ff323816 */ /* 0x000fe20000000032 */
[----:B------:R-:W5:Y:S01]  /*42e0*/  @!P1 LDG.E.U16 R48, desc[UR4][R18.64+0x1806] ;  /* 0x0018060412309981 */ /* 0x000f62000c1e1500 */
[----:B------:R-:W-:-:S02]  /*42f0*/  @P6 PRMT R51, RZ, 0x7610, R51 ;  /* 0x00007610ff336816 */ /* 0x000fc40000000033 */
[----:B------:R-:W-:Y:S01]  /*4300*/  @P5 PRMT R20, RZ, 0x7610, R20 ;  /* 0x00007610ff145816 */ /* 0x000fe20000000014 */
[----:B------:R-:W5:Y:S01]  /*4310*/  @!P2 LDG.E.U16 R49, desc[UR4][R18.64+0x1c02] ;  /* 0x001c02041231a981 */ /* 0x000f62000c1e1500 */
[----:B------:R-:W-:Y:S02]  /*4320*/  ISETP.GE.U32.AND P2, PT, R24, 0x3f000, PT ;  /* 0x0003f0001800780c */ /* 0x000fe40003f46070 */
[----:B------:R-:W-:Y:S01]  /*4330*/  ISETP.GE.U32.AND P1, PT, R33, 0x3fdf8, PT ;  /* 0x0003fdf82100780c */ /* 0x000fe20003f26070 */
[----:B------:R-:W5:Y:S04]  /*4340*/  @!P3 LDG.E.U16 R50, desc[UR4][R18.64+0x1c00] ;  /* 0x001c00041232b981 */ /* 0x000f68000c1e1500 */
[----:B------:R-:W5:Y:S04]  /*4350*/  @!P6 LDG.E.U16 R51, desc[UR4][R18.64+0x1c04] ;  /* 0x001c04041233e981 */ /* 0x000f68000c1e1500 */
[----:B------:R-:W5:Y:S01]  /*4360*/  @!P5 LDG.E.U16 R20, desc[UR4][R18.64+0x1c06] ;  /* 0x001c06041214d981 */ /* 0x000f62000c1e1500 */
[----:B------:R-:W-:-:S02]  /*4370*/  HADD2.F32 R58, -RZ, R37.H0_H0 ;  /* 0x20000025ff3a7230 */ /* 0x000fc40000004100 */
[-C--:B------:R-:W-:Y:S01]  /*4380*/  FFMA R56, R53, R57.reuse, R56 ;  /* 0x0000003935387223 */ /* 0x080fe20000000038 */
[----:B------:R-:W-:Y:S02]  /*4390*/  HADD2.F32 R37, -RZ, R44.H0_H0 ;  /* 0x2000002cff257230 */ /* 0x000fe40000004100 */
[----:B------:R-:W-:Y:S01]  /*43a0*/  FFMA R36, R55, R57, R36 ;  /* 0x0000003937247223 */ /* 0x000fe20000000024 */
[----:B------:R-:W-:Y:S01]  /*43b0*/  HADD2.F32 R29, -RZ, R29.H0_H0 ;  /* 0x2000001dff1d7230 */ /* 0x000fe20000004100 */
[----:B------:R-:W-:Y:S01]  /*43c0*/  @P4 PRMT R53, RZ, 0x7610, R53 ;  /* 0x00007610ff354816 */ /* 0x000fe20000000035 */
[----:B------:R-:W-:Y:S02]  /*43d0*/  HADD2.F32 R55, -RZ, R46.H0_H0 ;  /* 0x2000002eff377230 */ /* 0x000fe40000004100 */
[----:B------:R-:W-:Y:S01]  /*43e0*/  FFMA R3, R58, R37, R3 ;  /* 0x000000253a037223 */ /* 0x000fe20000000003 */
[-C--:B------:R-:W-:Y:S01]  /*43f0*/  FFMA R56, R37, R29.reuse, R56 ;  /* 0x0000001d25387223 */ /* 0x080fe20000000038 */
[----:B------:R-:W-:Y:S01]  /*4400*/  @P2 PRMT R37, RZ, 0x7610, R37 ;  /* 0x00007610ff252816 */ /* 0x000fe20000000025 */
[----:B------:R-:W5:Y:S01]  /*4410*/  @!P4 LDG.E.U16 R53, desc[UR4][R16.64+0xe] ;  /* 0x00000e041035c981 */ /* 0x000f62000c1e1500 */
[--C-:B------:R-:W-:Y:S01]  /*4420*/  FFMA R44, R55, R29, R36.reuse ;  /* 0x0000001d372c7223 */ /* 0x100fe20000000024 */
[----:B------:R-:W-:-:S03]  /*4430*/  @P1 PRMT R36, RZ, 0x7610, R36 ;  /* 0x00007610ff241816 */ /* 0x000fc60000000024 */
[----:B------:R-:W5:Y:S01]  /*4440*/  @!P2 LDG.E.U16 R37, desc[UR4][R18.64+0x2000] ;  /* 0x002000041225a981 */ /* 0x000f62000c1e1500 */
[----:B------:R-:W-:-:S03]  /*4450*/  ISETP.GE.U32.AND P2, PT, R24, 0x3effe, PT ;  /* 0x0003effe1800780c */ /* 0x000fc60003f46070 */
[----:B------:R-:W5:Y:S01]  /*4460*/  @!P1 LDG.E.U16 R36, desc[UR4][R16.64+0x10] ;  /* 0x0000100410249981 */ /* 0x000f62000c1e1500 */
[----:B------:R-:W-:Y:S01]  /*4470*/  ISETP.GE.U32.AND P1, PT, R24, 0x3efff, PT ;  /* 0x0003efff1800780c */ /* 0x000fe20003f26070 */
[----:B------:R-:W-:-:S05]  /*4480*/  HADD2.F32 R15, -RZ, R15.H0_H0 ;  /* 0x2000000fff0f7230 */ /* 0x000fca0000004100 */
[----:B------:R-:W-:Y:S01]  /*4490*/  FFMA R5, R58, R15, R5 ;  /* 0x0000000f3a057223 */ /* 0x000fe20000000005 */
[----:B------:R-:W-:Y:S02]  /*44a0*/  FFMA R52, R15, R29, R52 ;  /* 0x0000001d0f347223 */ /* 0x000fe40000000034 */
[----:B------:R-:W-:-:S04]  /*44b0*/  @P2 PRMT R15, RZ, 0x7610, R15 ;  /* 0x00007610ff0f2816 */ /* 0x000fc8000000000f */
[----:B------:R-:W-:Y:S02]  /*44c0*/  @P1 PRMT R46, RZ, 0x7610, R46 ;  /* 0x00007610ff2e1816 */ /* 0x000fe4000000002e */
[----:B------:R-:W5:Y:S04]  /*44d0*/  @!P2 LDG.E.U16 R15, desc[UR4][R18.64+0x2004] ;  /* 0x00200404120fa981 */ /* 0x000f68000c1e1500 */
[----:B------:R-:W5:Y:S01]  /*44e0*/  @!P1 LDG.E.U16 R46, desc[UR4][R18.64+0x2002] ;  /* 0x00200204122e9981 */ /* 0x000f62000c1e1500 */
[----:B------:R-:W-:Y:S01]  /*44f0*/  HADD2.F32 R30, -RZ, R30.H0_H0 ;  /* 0x2000001eff1e7230 */ /* 0x000fe20000004100 */
[----:B------:R-:W-:Y:S02]  /*4500*/  ISETP.GE.U32.AND P1, PT, R24, 0x3effd, PT ;  /* 0x0003effd1800780c */ /* 0x000fe40003f26070 */
[----:B------:R-:W-:Y:S01]  /*4510*/  ISETP.GE.U32.AND P6, PT, R33, 0x3fdf7, PT ;  /* 0x0003fdf72100780c */ /* 0x000fe20003fc6070 */
[----:B------:R-:W-:-:S02]  /*4520*/  HADD2.F32 R32, -RZ, R32.H0_H0 ;  /* 0x20000020ff207230 */ /* 0x000fc40000004100 */
[----:B------:R-:W-:Y:S01]  /*4530*/  FFMA R4, R58, R55, R4 ;  /* 0x000000373a047223 */ /* 0x000fe20000000004 */
[----:B------:R-:W-:Y:S02]  /*4540*/  ISETP.GE.U32.AND P3, PT, R24, 0x3edfe, PT ;  /* 0x0003edfe1800780c */ /* 0x000fe40003f66070 */
[----:B------:R-:W-:Y:S01]  /*4550*/  FFMA R59, R58, R32, R59 ;  /* 0x000000203a3b7223 */ /* 0x000fe2000000003b */
[----:B------:R-:W-:Y:S01]  /*4560*/  HADD2.F32 R10, -RZ, R10.H0_H0 ;  /* 0x2000000aff0a7230 */ /* 0x000fe20000004100 */
[C---:B------:R-:W-:Y:S02]  /*4570*/  ISETP.GE.U32.AND P5, PT, R24.reuse, 0x3ee00, PT ;  /* 0x0003ee001800780c */ /* 0x040fe40003fa6070 */
[----:B------:R-:W-:Y:S02]  /*4580*/  ISETP.GE.U32.AND P2, PT, R33, 0x3fdf6, PT ;  /* 0x0003fdf62100780c */ /* 0x000fe40003f46070 */
[----:B------:R-:W-:Y:S01]  /*4590*/  ISETP.GE.U32.AND P4, PT, R24, 0x3edff, PT ;  /* 0x0003edff1800780c */ /* 0x000fe20003f86070 */
[----:B--2---:R-:W-:-:S02]  /*45a0*/  HADD2.F32 R43, -RZ, R43.H0_H0 ;  /* 0x2000002bff2b7230 */ /* 0x004fc40000004100 */
[----:B---3--:R-:W-:-:S03]  /*45b0*/  HADD2.F32 R21, -RZ, R21.H0_H0 ;  /* 0x20000015ff157230 */ /* 0x008fc60000004100 */
[----:B------:R-:W-:Y:S02]  /*45c0*/  FFMA R3, R30, R43, R3 ;  /* 0x0000002b1e037223 */ /* 0x000fe40000000003 */
[----:B------:R-:W-:Y:S01]  /*45d0*/  FFMA R56, R43, R21, R56 ;  /* 0x000000152b387223 */ /* 0x000fe20000000038 */
[----:B----4-:R-:W-:Y:S02]  /*45e0*/  HADD2.F32 R55, -RZ, R40.H0_H0 ;  /* 0x20000028ff377230 */ /* 0x010fe40000004100 */
[----:B-----5:R-:W-:-:S03]  /*45f0*/  HADD2.F32 R43, -RZ, R26.H0_H0 ;  /* 0x2000001aff2b7230 */ /* 0x020fc60000004100 */
[C---:B------:R-:W-:Y:S02]  /*4600*/  FFMA R4, R30.reuse, R55, R4 ;  /* 0x000000371e047223 */ /* 0x040fe40000000004 */
[----:B------:R-:W-:Y:S01]  /*4610*/  FFMA R5, R30, R43, R5 ;  /* 0x0000002b1e057223 */ /* 0x000fe20000000005 */
[----:B------:R-:W-:Y:S01]  /*4620*/  FFMA R52, R43, R21, R52 ;  /* 0x000000152b347223 */ /* 0x000fe20000000034 */
[----:B------:R-:W-:Y:S02]  /*4630*/  HADD2.F32 R48, -RZ, R48.H0_H0 ;  /* 0x20000030ff307230 */ /* 0x000fe40000004100 */
[----:B------:R-:W-:-:S03]  /*4640*/  HADD2.F32 R49, -RZ, R49.H0_H0 ;  /* 0x20000031ff317230 */ /* 0x000fc60000004100 */
[----:B------:R-:W-:Y:S01]  /*4650*/  FFMA R59, R30, R48, R59 ;  /* 0x000000301e3b7223 */ /* 0x000fe2000000003b */
[----:B------:R-:W-:Y:S01]  /*4660*/  HADD2.F32 R43, -RZ, R50.H0_H0 ;  /* 0x20000032ff2b7230 */ /* 0x000fe20000004100 */
[----:B------:R-:W-:Y:S01]  /*4670*/  @P1 PRMT R30, RZ, 0x7610, R30 ;  /* 0x00007610ff1e1816 */ /* 0x000fe2000000001e */
[----:B------:R-:W-:Y:S02]  /*4680*/  HADD2.F32 R51, -RZ, R51.H0_H0 ;  /* 0x20000033ff337230 */ /* 0x000fe40000004100 */
[----:B------:R-:W-:Y:S02]  /*4690*/  HADD2.F32 R20, -RZ, R20.H0_H0 ;  /* 0x20000014ff147230 */ /* 0x000fe40000004100 */
[C---:B------:R-:W-:Y:S01]  /*46a0*/  FFMA R3, R10.reuse, R43, R3 ;  /* 0x0000002b0a037223 */ /* 0x040fe20000000003 */
[C---:B------:R-:W-:Y:S01]  /*46b0*/  FFMA R4, R10.reuse, R49, R4 ;  /* 0x000000310a047223 */ /* 0x040fe20000000004 */
[C---:B------:R-:W-:Y:S01]  /*46c0*/  FFMA R5, R10.reuse, R51, R5 ;  /* 0x000000330a057223 */ /* 0x040fe20000000005 */
[----:B------:R-:W2:Y:S01]  /*46d0*/  @!P1 LDG.E.U16 R30, desc[UR4][R18.64+0x2006] ;  /* 0x00200604121e9981 */ /* 0x000ea2000c1e1500 */
[----:B------:R-:W-:Y:S01]  /*46e0*/  FFMA R59, R10, R20, R59 ;  /* 0x000000140a3b7223 */ /* 0x000fe2000000003b */
[----:B------:R-:W-:Y:S01]  /*46f0*/  @P6 PRMT R10, RZ, 0x7610, R10 ;  /* 0x00007610ff0a6816 */ /* 0x000fe2000000000a */
[----:B------:R-:W-:Y:S01]  /*4700*/  HADD2.F32 R40, -RZ, R39.H0_H0 ;  /* 0x20000027ff287230 */ /* 0x000fe20000004100 */
[----:B------:R-:W-:-:S02]  /*4710*/  ISETP.GE.U32.AND P1, PT, R24, 0x3edfd, PT ;  /* 0x0003edfd1800780c */ /* 0x000fc40003f26070 */
[----:B------:R-:W-:Y:S02]  /*4720*/  @P3 PRMT R39, RZ, 0x7610, R39 ;  /* 0x00007610ff273816 */ /* 0x000fe40000000027 */
[----:B------:R-:W3:Y:S01]  /*4730*/  @!P6 LDG.E.U16 R10, desc[UR4][R16.64+0x12] ;  /* 0x00001204100ae981 */ /* 0x000ee2000c1e1500 */
[----:B------:R-:W-:Y:S01]  /*4740*/  HADD2.F32 R53, -RZ, R53.H0_H0 ;  /* 0x20000035ff357230 */ /* 0x000fe20000004100 */
[C---:B------:R-:W-:Y:S01]  /*4750*/  ISETP.GE.U32.AND P6, PT, R24.reuse, 0x3ec00, PT ;  /* 0x0003ec001800780c */ /* 0x040fe20003fc6070 */
[----:B------:R-:W-:Y:S01]  /*4760*/  FFMA R44, R55, R21, R44 ;  /* 0x00000015372c7223 */ /* 0x000fe2000000002c */
[----:B------:R-:W4:Y:S01]  /*4770*/  @!P3 LDG.E.U16 R39, desc[UR4][R18.64+0x2404] ;  /* 0x002404041227b981 */ /* 0x000f22000c1e1500 */
[----:B------:R-:W-:Y:S01]  /*4780*/  ISETP.GE.U32.AND P3, PT, R24, 0x3ebff, PT ;  /* 0x0003ebff1800780c */ /* 0x000fe20003f66070 */
[----:B------:R-:W-:Y:S01]  /*4790*/  FFMA R56, R43, R53, R56 ;  /* 0x000000352b387223 */ /* 0x000fe20000000038 */
[----:B------:R-:W-:Y:S02]  /*47a0*/  HADD2.F32 R43, -RZ, R37.H0_H0 ;  /* 0x20000025ff2b7230 */ /* 0x000fe40000004100 */
[----:B------:R-:W-:-:S02]  /*47b0*/  HADD2.F32 R37, -RZ, R36.H0_H0 ;  /* 0x20000024ff257230 */ /* 0x000fc40000004100 */
[-C--:B------:R-:W-:Y:S01]  /*47c0*/  FFMA R52, R51, R53.reuse, R52 ;  /* 0x0000003533347223 */ /* 0x080fe20000000034 */
[----:B------:R-:W-:Y:S01]  /*47d0*/  @P5 PRMT R26, RZ, 0x7610, R26 ;  /* 0x00007610ff1a5816 */ /* 0x000fe2000000001a */
[----:B------:R-:W-:Y:S01]  /*47e0*/  FFMA R44, R49, R53, R44 ;  /* 0x00000035312c7223 */ /* 0x000fe2000000002c */
[----:B------:R-:W-:Y:S01]  /*47f0*/  @P1 PRMT R51, RZ, 0x7610, R51 ;  /* 0x00007610ff331816 */ /* 0x000fe20000000033 */
[----:B------:R-:W-:Y:S01]  /*4800*/  FFMA R3, R40, R43, R3 ;  /* 0x0000002b28037223 */ /* 0x000fe20000000003 */
[----:B------:R-:W-:Y:S01]  /*4810*/  @P2 PRMT R49, RZ, 0x7610, R49 ;  /* 0x00007610ff312816 */ /* 0x000fe20000000031 */
[----:B------:R-:W-:Y:S01]  /*4820*/  FFMA R56, R43, R37, R56 ;  /* 0x000000252b387223 */ /* 0x000fe20000000038 */
[----:B------:R-:W-:Y:S01]  /*4830*/  @P6 PRMT R43, RZ, 0x7610, R43 ;  /* 0x00007610ff2b6816 */ /* 0x000fe2000000002b */
[----:B------:R-:W5:Y:S01]  /*4840*/  @!P5 LDG.E.U16 R26, desc[UR4][R18.64+0x2400] ;  /* 0x00240004121ad981 */ /* 0x000f62000c1e1500 */
[----:B------:R-:W-:-:S03]  /*4850*/  @P4 PRMT R36, RZ, 0x7610, R36 ;  /* 0x00007610ff244816 */ /* 0x000fc60000000024 */
[----:B------:R-:W2:Y:S01]  /*4860*/  @!P1 LDG.E.U16 R51, desc[UR4][R18.64+0x2406] ;  /* 0x0024060412339981 */ /* 0x000ea2000c1e1500 */
[----:B------:R-:W-:-:S03]  /*4870*/  ISETP.GE.U32.AND P1, PT, R24, 0x3ebfe, PT ;  /* 0x0003ebfe1800780c */ /* 0x000fc60003f26070 */
[----:B------:R-:W2:Y:S01]  /*4880*/  @!P2 LDG.E.U16 R49, desc[UR4][R16.64+0x14] ;  /* 0x000014041031a981 */ /* 0x000ea2000c1e1500 */
[----:B------:R-:W-:Y:S02]  /*4890*/  ISETP.GE.U32.AND P2, PT, R24, 0x3ebfd, PT ;  /* 0x0003ebfd1800780c */ /* 0x000fe40003f46070 */
[----:B------:R-:W-:Y:S01]  /*48a0*/  @P3 PRMT R50, RZ, 0x7610, R50 ;  /* 0x00007610ff323816 */ /* 0x000fe20000000032 */
[----:B------:R-:W2:Y:S04]  /*48b0*/  @!P6 LDG.E.U16 R43, desc[UR4][R18.64+0x2800] ;  /* 0x00280004122be981 */ /* 0x000ea8000c1e1500 */
[----:B------:R-:W2:Y:S01]  /*48c0*/  @!P4 LDG.E.U16 R36, desc[UR4][R18.64+0x2402] ;  /* 0x002402041224c981 */ /* 0x000ea2000c1e1500 */
[----:B------:R-:W-:-:S03]  /*48d0*/  HADD2.F32 R15, -RZ, R15.H0_H0 ;  /* 0x2000000fff0f7230 */ /* 0x000fc60000004100 */
[----:B------:R-:W2:Y:S01]  /*48e0*/  @!P3 LDG.E.U16 R50, desc[UR4][R18.64+0x2802] ;  /* 0x002802041232b981 */ /* 0x000ea2000c1e1500 */
[----:B------:R-:W-:Y:S02]  /*48f0*/  HADD2.F32 R55, -RZ, R46.H0_H0 ;  /* 0x2000002eff377230 */ /* 0x000fe40000004100 */
[----:B------:R-:W-:Y:S01]  /*4900*/  FFMA R5, R40, R15, R5 ;  /* 0x0000000f28057223 */ /* 0x000fe20000000005 */
[----:B------:R-:W-:Y:S01]  /*4910*/  FFMA R52, R15, R37, R52 ;  /* 0x000000250f347223 */ /* 0x000fe20000000034 */
[----:B------:R-:W-:Y:S02]  /*4920*/  @P1 PRMT R46, RZ, 0x7610, R46 ;  /* 0x00007610ff2e1816 */ /* 0x000fe4000000002e */
[----:B------:R-:W-:-:S04]  /*4930*/  @P2 PRMT R15, RZ, 0x7610, R15 ;  /* 0x00007610ff0f2816 */ /* 0x000fc8000000000f */
[----:B------:R-:W2:Y:S04]  /*4940*/  @!P1 LDG.E.U16 R46, desc[UR4][R18.64+0x2804] ;  /* 0x00280404122e9981 */ /* 0x000ea8000c1e1500 */
[----:B------:R-:W2:Y:S01]  /*4950*/  @!P2 LDG.E.U16 R15, desc[UR4][R18.64+0x2806] ;  /* 0x00280604120fa981 */ /* 0x000ea2000c1e1500 */
[----:B------:R-:W-:Y:S02]  /*4960*/  ISETP.GE.U32.AND P6, PT, R33, 0x3fdf5, PT ;  /* 0x0003fdf52100780c */ /* 0x000fe40003fc6070 */
[----:B------:R-:W-:Y:S01]  /*4970*/  ISETP.GE.U32.AND P1, PT, R24, 0x3ea00, PT ;  /* 0x0003ea001800780c */ /* 0x000fe20003f26070 */
[----:B------:R-:W-:Y:S02]  /*4980*/  HADD2.F32 R58, -RZ, R35.H0_H0 ;  /* 0x20000023ff3a7230 */ /* 0x000fe40000004100 */
[----:B------:R-:W-:Y:S01]  /*4990*/  FFMA R4, R40, R55, R4 ;  /* 0x0000003728047223 */ /* 0x000fe20000000004 */
[----:B------:R-:W-:Y:S01]  /*49a0*/  FFMA R44, R55, R37, R44 ;  /* 0x00000025372c7223 */ /* 0x000fe2000000002c */
[C---:B------:R-:W-:Y:S01]  /*49b0*/  ISETP.GE.U32.AND P2, PT, R24.reuse, 0x3e9ff, PT ;  /* 0x0003e9ff1800780c */ /* 0x040fe20003f46070 */
[----:B------:R-:W-:Y:S01]  /*49c0*/  HADD2.F32 R38, -RZ, R38.H0_H0 ;  /* 0x20000026ff267230 */ /* 0x000fe20000004100 */
[----:B------:R-:W-:-:S02]  /*49d0*/  ISETP.GE.U32.AND P3, PT, R24, 0x3e9fe, PT ;  /* 0x0003e9fe1800780c */ /* 0x000fc40003f66070 */
[----:B------:R-:W-:Y:S01]  /*49e0*/  ISETP.GE.U32.AND P5, PT, R24, 0x3e800, PT ;  /* 0x0003e8001800780c */ /* 0x000fe20003fa6070 */
[----:B---3--:R-:W-:Y:S02]  /*49f0*/  HADD2.F32 R35, -RZ, R10.H0_H0 ;  /* 0x2000000aff237230 */ /* 0x008fe40000004100 */
[----:B----4-:R-:W-:-:S05]  /*4a00*/  HADD2.F32 R39, -RZ, R39.H0_H0 ;  /* 0x20000027ff277230 */ /* 0x010fca0000004100 */
[----:B------:R-:W-:Y:S01]  /*4a10*/  FFMA R5, R58, R39, R5 ;  /* 0x000000273a057223 */ /* 0x000fe20000000005 */
[----:B------:R-:W-:Y:S01]  /*4a20*/  FFMA R52, R39, R35, R52 ;  /* 0x0000002327347223 */ /* 0x000fe20000000034 */
[----:B------:R-:W-:-:S06]  /*4a30*/  @P1 PRMT R39, RZ, 0x7610, R39 ;  /* 0x00007610ff271816 */ /* 0x000fcc0000000027 */
[----:B------:R-:W3:Y:S01]  /*4a40*/  @!P1 LDG.E.U16 R39, desc[UR4][R18.64+0x2c00] ;  /* 0x002c000412279981 */ /* 0x000ee2000c1e1500 */
[----:B-----5:R-:W-:Y:S01]  /*4a50*/  HADD2.F32 R55, -RZ, R26.H0_H0 ;  /* 0x2000001aff377230 */ /* 0x020fe20000004100 */
[----:B------:R-:W-:-:S04]  /*4a60*/  @P6 PRMT R26, RZ, 0x7610, R26 ;  /* 0x00007610ff1a6816 */ /* 0x000fc8000000001a */
[----:B------:R-:W-:Y:S01]  /*4a70*/  FFMA R3, R58, R55, R3 ;  /* 0x000000373a037223 */ /* 0x000fe20000000003 */
[----:B------:R-:W-:Y:S01]  /*4a80*/  FFMA R56, R55, R35, R56 ;  /* 0x0000002337387223 */ /* 0x000fe20000000038 */
[----:B------:R-:W4:Y:S01]  /*4a90*/  @!P6 LDG.E.U16 R26, desc[UR4][R16.64+0x16] ;  /* 0x00001604101ae981 */ /* 0x000f22000c1e1500 */
[----:B--2---:R-:W-:Y:S02]  /*4aa0*/  HADD2.F32 R49, -RZ, R49.H0_H0 ;  /* 0x20000031ff317230 */ /* 0x004fe40000004100 */
[----:B------:R-:W-:Y:S02]  /*4ab0*/  HADD2.F32 R43, -RZ, R43.H0_H0 ;  /* 0x2000002bff2b7230 */ /* 0x000fe40000004100 */
[----:B------:R-:W-:-:S03]  /*4ac0*/  HADD2.F32 R55, -RZ, R36.H0_H0 ;  /* 0x20000024ff377230 */ /* 0x000fc60000004100 */
[----:B------:R-:W-:Y:S01]  /*4ad0*/  FFMA R3, R38, R43, R3 ;  /* 0x0000002b26037223 */ /* 0x000fe20000000003 */
[----:B------:R-:W-:Y:S01]  /*4ae0*/  FFMA R56, R43, R49, R56 ;  /* 0x000000312b387223 */ /* 0x000fe20000000038 */
[----:B------:R-:W-:Y:S01]  /*4af0*/  ISETP.GE.U32.AND P6, PT, R33, 0x3fdf4, PT ;  /* 0x0003fdf42100780c */ /* 0x000fe20003fc6070 */
[----:B------:R-:W-:Y:S01]  /*4b00*/  HADD2.F32 R43, -RZ, R50.H0_H0 ;  /* 0x20000032ff2b7230 */ /* 0x000fe20000004100 */
[----:B------:R-:W-:Y:S01]  /*4b10*/  ISETP.GE.U32.AND P1, PT, R24, 0x3e7ff, PT ;  /* 0x0003e7ff1800780c */ /* 0x000fe20003f26070 */
[----:B------:R-:W-:Y:S01]  /*4b20*/  FFMA R4, R58, R55, R4 ;  /* 0x000000373a047223 */ /* 0x000fe20000000004 */
[----:B------:R-:W-:Y:S01]  /*4b30*/  FFMA R44, R55, R35, R44 ;  /* 0x00000023372c7223 */ /* 0x000fe2000000002c */
[----:B------:R-:W-:Y:S02]  /*4b40*/  @P2 PRMT R36, RZ, 0x7610, R36 ;  /* 0x00007610ff242816 */ /* 0x000fe40000000024 */
[----:B------:R-:W-:Y:S01]  /*4b50*/  FFMA R4, R38, R43, R4 ;  /* 0x0000002b26047223 */ /* 0x000fe20000000004 */
[----:B------:R-:W-:Y:S01]  /*4b60*/  FFMA R44, R43, R49, R44 ;  /* 0x000000312b2c7223 */ /* 0x000fe2000000002c */
[----:B------:R-:W-:Y:S01]  /*4b70*/  @P3 PRMT R43, RZ, 0x7610, R43 ;  /* 0x00007610ff2b3816 */ /* 0x000fe2000000002b */
[----:B------:R-:W-:Y:S01]  /*4b80*/  HADD2.F32 R30, -RZ, R30.H0_H0 ;  /* 0x2000001eff1e7230 */ /* 0x000fe20000004100 */
[----:B------:R-:W2:Y:S01]  /*4b90*/  @!P2 LDG.E.U16 R36, desc[UR4][R18.64+0x2c02] ;  /* 0x002c02041224a981 */ /* 0x000ea2000c1e1500 */
[----:B------:R-:W-:Y:S01]  /*4ba0*/  ISETP.GE.U32.AND P2, PT, R24, 0x3e7fe, PT ;  /* 0x0003e7fe1800780c */ /* 0x000fe20003f46070 */
[----:B------:R-:W-:-:S02]  /*4bb0*/  HADD2.F32 R55, -RZ, R46.H0_H0 ;  /* 0x2000002eff377230 */ /* 0x000fc40000004100 */
[----:B------:R-:W-:Y:S01]  /*4bc0*/  HADD2.F32 R10, -RZ, R51.H0_H0 ;  /* 0x20000033ff0a7230 */ /* 0x000fe20000004100 */
[----:B------:R-:W5:Y:S01]  /*4bd0*/  @!P3 LDG.E.U16 R43, desc[UR4][R18.64+0x2c04] ;  /* 0x002c0404122bb981 */ /* 0x000f62000c1e1500 */
[----:B------:R-:W-:Y:S01]  /*4be0*/  HADD2.F32 R46, -RZ, R15.H0_H0 ;  /* 0x2000000fff2e7230 */ /* 0x000fe20000004100 */
[----:B------:R-:W-:Y:S02]  /*4bf0*/  @P6 PRMT R51, RZ, 0x7610, R51 ;  /* 0x00007610ff336816 */ /* 0x000fe40000000033 */
[----:B------:R-:W-:Y:S01]  /*4c00*/  @P1 PRMT R15, RZ, 0x7610, R15 ;  /* 0x00007610ff0f1816 */ /* 0x000fe2000000000f */
[----:B------:R-:W-:-:S03]  /*4c10*/  FFMA R59, R40, R30, R59 ;  /* 0x0000001e283b7223 */ /* 0x000fc6000000003b */
[----:B------:R-:W5:Y:S01]  /*4c20*/  @!P6 LDG.E.U16 R51, desc[UR4][R16.64+0x18] ;  /* 0x000018041033e981 */ /* 0x000f62000c1e1500 */
[----:B------:R-:W-:-:S03]  /*4c30*/  FFMA R59, R58, R10, R59 ;  /* 0x0000000a3a3b7223 */ /* 0x000fc6000000003b */
[----:B------:R-:W5:Y:S01]  /*4c40*/  @!P1 LDG.E.U16 R15, desc[UR4][R18.64+0x3002] ;  /* 0x00300204120f9981 */ /* 0x000f62000c1e1500 */
[C---:B------:R-:W-:Y:S01]  /*4c50*/  FFMA R5, R38.reuse, R55, R5 ;  /* 0x0000003726057223 */ /* 0x040fe20000000005 */
[----:B------:R-:W-:Y:S01]  /*4c60*/  FFMA R59, R38, R46, R59 ;  /* 0x0000002e263b7223 */ /* 0x000fe2000000003b */
[----:B------:R-:W-:Y:S02]  /*4c70*/  @P2 PRMT R38, RZ, 0x7610, R38 ;  /* 0x00007610ff262816 */ /* 0x000fe40000000026 */
[----:B------:R-:W-:-:S04]  /*4c80*/  @P5 PRMT R50, RZ, 0x7610, R50 ;  /* 0x00007610ff325816 */ /* 0x000fc80000000032 */
[----:B------:R-:W5:Y:S04]  /*4c90*/  @!P2 LDG.E.U16 R38, desc[UR4][R18.64+0x3004] ;  /* 0x003004041226a981 */ /* 0x000f68000c1e1500 */
[----:B------:R-:W5:Y:S01]  /*4ca0*/  @!P5 LDG.E.U16 R50, desc[UR4][R18.64+0x3000] ;  /* 0x003000041232d981 */ /* 0x000f62000c1e1500 */
[----:B------:R-:W-:-:S13]  /*4cb0*/  ISETP.GE.U32.AND P4, PT, R24, 0x3e9fd, PT ;  /* 0x0003e9fd1800780c */ /* 0x000fda0003f86070 */
[----:B------:R-:W-:-:S06]  /*4cc0*/  @P4 PRMT R40, RZ, 0x7610, R40 ;  /* 0x00007610ff284816 */ /* 0x000fcc0000000028 */
[----:B------:R-:W5:Y:S01]  /*4cd0*/  @!P4 LDG.E.U16 R40, desc[UR4][R18.64+0x2c06] ;  /* 0x002c06041228c981 */ /* 0x000f62000c1e1500 */
[C---:B------:R-:W-:Y:S01]  /*4ce0*/  ISETP.GE.U32.AND P4, PT, R33.reuse, 0x3fdf3, PT ;  /* 0x0003fdf32100780c */ /* 0x040fe20003f86070 */
[----:B------:R-:W-:Y:S01]  /*4cf0*/  HADD2.F32 R8, -RZ, R8.H0_H0 ;  /* 0x20000008ff087230 */ /* 0x000fe20000004100 */
[C---:B------:R-:W-:Y:S02]  /*4d00*/  ISETP.GE.U32.AND P2, PT, R33.reuse, 0x3fdf2, PT ;  /* 0x0003fdf22100780c */ /* 0x040fe40003f46070 */
[----:B------:R-:W-:Y:S02]  /*4d10*/  ISETP.GE.U32.AND P1, PT, R33, 0x3fdf1, PT ;  /* 0x0003fdf12100780c */ /* 0x000fe40003f26070 */
[C---:B------:R-:W-:Y:S02]  /*4d20*/  ISETP.GE.U32.AND P5, PT, R24.reuse, 0x3e7fd, PT ;  /* 0x0003e7fd1800780c */ /* 0x040fe40003fa6070 */
[C---:B------:R-:W-:Y:S02]  /*4d30*/  ISETP.GE.U32.AND P6, PT, R24.reuse, 0x3e600, PT ;  /* 0x0003e6001800780c */ /* 0x040fe40003fc6070 */
[----:B------:R-:W-:Y:S01]  /*4d40*/  ISETP.GE.U32.AND P3, PT, R24, 0x3e5ff, PT ;  /* 0x0003e5ff1800780c */ /* 0x000fe20003f66070 */
[----:B------:R-:W-:Y:S01]  /*4d50*/  FFMA R52, R55, R49, R52 ;  /* 0x0000003137347223 */ /* 0x000fe20000000034 */
[----:B------:R-:W-:-:S02]  /*4d60*/  HADD2.F32 R27, -RZ, R27.H0_H0 ;  /* 0x2000001bff1b7230 */ /* 0x000fc40000004100 */
[----:B---3--:R-:W-:Y:S02]  /*4d70*/  HADD2.F32 R39, -RZ, R39.H0_H0 ;  /* 0x20000027ff277230 */ /* 0x008fe40000004100 */
[----:B----4-:R-:W-:-:S03]  /*4d80*/  HADD2.F32 R33, -RZ, R26.H0_H0 ;  /* 0x2000001aff217230 */ /* 0x010fc60000004100 */
[----:B------:R-:W-:Y:S02]  /*4d90*/  FFMA R3, R8, R39, R3 ;  /* 0x0000002708037223 */ /* 0x000fe40000000003 */
[----:B------:R-:W-:Y:S01]  /*4da0*/  FFMA R56, R39, R33, R56 ;  /* 0x0000002127387223 */ /* 0x000fe20000000038 */
[----:B------:R-:W-:-:S06]  /*4db0*/  @P4 PRMT R39, RZ, 0x7610, R39 ;  /* 0x00007610ff274816 */ /* 0x000fcc0000000027 */
[----:B------:R-:W3:Y:S01]  /*4dc0*/  @!P4 LDG.E.U16 R39, desc[UR4][R16.64+0x1a] ;  /* 0x00001a041027c981 */ /* 0x000ee2000c1e1500 */
[----:B------:R-:W-:Y:S01]  /*4dd0*/  ISETP.GE.U32.AND P4, PT, R24, 0x3e5fe, PT ;  /* 0x0003e5fe1800780c */ /* 0x000fe20003f86070 */
[----:B--2---:R-:W-:Y:S02]  /*4de0*/  HADD2.F32 R55, -RZ, R36.H0_H0 ;  /* 0x20000024ff377230 */ /* 0x004fe40000004100 */
[----:B-----5:R-:W-:Y:S01]  /*4df0*/  HADD2.F32 R43, -RZ, R43.H0_H0 ;  /* 0x2000002bff2b7230 */ /* 0x020fe20000004100 */
[----:B------:R-:W-:Y:S02]  /*4e00*/  @P5 PRMT R36, RZ, 0x7610, R36 ;  /* 0x00007610ff245816 */ /* 0x000fe40000000024 */
[C---:B------:R-:W-:Y:S02]  /*4e10*/  FFMA R4, R8.reuse, R55, R4 ;  /* 0x0000003708047223 */ /* 0x040fe40000000004 */
[--C-:B------:R-:W-:Y:S01]  /*4e20*/  FFMA R26, R8, R43, R5.reuse ;  /* 0x0000002b081a7223 */ /* 0x100fe20000000005 */
[----:B------:R-:W-:Y:S01]  /*4e30*/  @P6 PRMT R5, RZ, 0x7610, R5 ;  /* 0x00007610ff056816 */ /* 0x000fe20000000005 */
[----:B------:R-:W-:Y:S01]  /*4e40*/  FFMA R44, R55, R33, R44 ;  /* 0x00000021372c7223 */ /* 0x000fe2000000002c */
[----:B------:R-:W-:Y:S01]  /*4e50*/  HADD2.F32 R51, -RZ, R51.H0_H0 ;  /* 0x20000033ff337230 */ /* 0x000fe20000004100 */
[----:B------:R-:W2:Y:S01]  /*4e60*/  @!P5 LDG.E.U16 R36, desc[UR4][R18.64+0x3006] ;  /* 0x003006041224d981 */ /* 0x000ea2000c1e1500 */
[----:B------:R-:W-:-:S03]  /*4e70*/  HADD2.F32 R15, -RZ, R15.H0_H0 ;  /* 0x2000000fff0f7230 */ /* 0x000fc60000004100 */
[----:B------:R-:W4:Y:S01]  /*4e80*/  @!P6 LDG.E.U16 R5, desc[UR4][R18.64+0x3400] ;  /* 0x003400041205e981 */ /* 0x000f22000c1e1500 */
[----:B------:R-:W-:Y:S01]  /*4e90*/  ISETP.GE.U32.AND P6, PT, R24, 0x3e400, PT ;  /* 0x0003e4001800780c */ /* 0x000fe20003fc6070 */
[----:B------:R-:W-:Y:S01]  /*4ea0*/  FFMA R4, R27, R15, R4 ;  /* 0x0000000f1b047223 */ /* 0x000fe20000000004 */
[----:B------:R-:W-:Y:S01]  /*4eb0*/  FFMA R44, R15, R51, R44 ;  /* 0x000000330f2c7223 */ /* 0x000fe2000000002c */
[----:B------:R-:W-:Y:S01]  /*4ec0*/  @P3 PRMT R15, RZ, 0x7610, R15 ;  /* 0x00007610ff0f3816 */ /* 0x000fe2000000000f */
[----:B------:R-:W-:Y:S01]  /*4ed0*/  FFMA R52, R43, R33, R52 ;  /* 0x000000212b347223 */ /* 0x000fe20000000034 */
[----:B------:R-:W-:Y:S01]  /*4ee0*/  HADD2.F32 R43, -RZ, R38.H0_H0 ;  /* 0x20000026ff2b7230 */ /* 0x000fe20000004100 */
[----:B------:R-:W-:-:S03]  /*4ef0*/  @P4 PRMT R38, RZ, 0x7610, R38 ;  /* 0x00007610ff264816 */ /* 0x000fc60000000026 */
[----:B------:R-:W5:Y:S01]  /*4f00*/  @!P3 LDG.E.U16 R15, desc[UR4][R18.64+0x3402] ;  /* 0x00340204120fb981 */ /* 0x000f62000c1e1500 */
[----:B------:R-:W-:Y:S02]  /*4f10*/  HADD2.F32 R50, -RZ, R50.H0_H0 ;  /* 0x20000032ff327230 */ /* 0x000fe40000004100 */
[----:B------:R-:W-:Y:S01]  /*4f20*/  FFMA R26, R27, R43, R26 ;  /* 0x0000002b1b1a7223 */ /* 0x000fe2000000001a */
[-C--:B------:R-:W-:Y:S01]  /*4f30*/  FFMA R52, R43, R51.reuse, R52 ;  /* 0x000000332b347223 */ /* 0x080fe20000000034 */
[----:B------:R-:W5:Y:S01]  /*4f40*/  @!P4 LDG.E.U16 R38, desc[UR4][R18.64+0x3404] ;  /* 0x003404041226c981 */ /* 0x000f62000c1e1500 */
[----:B------:R-:W-:Y:S01]  /*4f50*/  @P2 PRMT R43, RZ, 0x7610, R43 ;  /* 0x00007610ff2b2816 */ /* 0x000fe2000000002b */
[----:B------:R-:W-:Y:S01]  /*4f60*/  FFMA R3, R27, R50, R3 ;  /* 0x000000321b037223 */ /* 0x000fe20000000003 */
[----:B------:R-:W-:Y:S01]  /*4f70*/  FFMA R56, R50, R51, R56 ;  /* 0x0000003332387223 */ /* 0x000fe20000000038 */
[----:B------:R-:W-:-:S03]  /*4f80*/  @P6 PRMT R50, RZ, 0x7610, R50 ;  /* 0x00007610ff326816 */ /* 0x000fc60000000032 */
[----:B------:R-:W5:Y:S04]  /*4f90*/  @!P2 LDG.E.U16 R43, desc[UR4][R16.64+0x1c] ;  /* 0x00001c04102ba981 */ /* 0x000f68000c1e1500 */
[----:B------:R-:W5:Y:S01]  /*4fa0*/  @!P6 LDG.E.U16 R50, desc[UR4][R18.64+0x3800] ;  /* 0x003800041232e981 */ /* 0x000f62000c1e1500 */
[C---:B------:R-:W-:Y:S02]  /*4fb0*/  ISETP.GE.U32.AND P5, PT, R24.reuse, 0x3e5fd, PT ;  /* 0x0003e5fd1800780c */ /* 0x040fe40003fa6070 */
[C---:B------:R-:W-:Y:S02]  /*4fc0*/  ISETP.GE.U32.AND P2, PT, R24.reuse, 0x3e3fe, PT ;  /* 0x0003e3fe1800780c */ /* 0x040fe40003f46070 */
[----:B------:R-:W-:Y:S01]  /*4fd0*/  ISETP.GE.U32.AND P6, PT, R24, 0x3e3ff, PT ;  /* 0x0003e3ff1800780c */ /* 0x000fe20003fc6070 */
[----:B------:R-:W-:-:S05]  /*4fe0*/  HADD2.F32 R40, -RZ, R40.H0_H0 ;  /* 0x20000028ff287230 */ /* 0x000fca0000004100 */
[----:B------:R-:W-:Y:S01]  /*4ff0*/  FFMA R8, R8, R40, R59 ;  /* 0x0000002808087223 */ /* 0x000fe2000000003b */
[----:B------:R-:W-:Y:S01]  /*5000*/  HADD2.F32 R59, -RZ, R28.H0_H0 ;  /* 0x2000001cff3b7230 */ /* 0x000fe20000004100 */
[C---:B------:R-:W-:Y:S02]  /*5010*/  ISETP.GE.U32.AND P3, PT, R24.reuse, 0x3e3fd, PT ;  /* 0x0003e3fd1800780c */ /* 0x040fe40003f66070 */
[----:B------:R-:W-:Y:S02]  /*5020*/  @P5 PRMT R55, RZ, 0x7610, R55 ;  /* 0x00007610ff375816 */ /* 0x000fe40000000037 */
[----:B------:R-:W-:-:S04]  /*5030*/  ISETP.GE.U32.AND P4, PT, R24, 0x3e200, PT ;  /* 0x0003e2001800780c */ /* 0x000fc80003f86070 */
[----:B------:R-:W5:Y:S01]  /*5040*/  @!P5 LDG.E.U16 R55, desc[UR4][R18.64+0x3406] ;  /* 0x003406041237d981 */ /* 0x000f62000c1e1500 */
[----:B------:R-:W-:Y:S02]  /*5050*/  ISETP.GE.U32.AND P5, PT, R24, 0x3e1ff, PT ;  /* 0x0003e1ff1800780c */ /* 0x000fe40003fa6070 */
[----:B------:R-:W-:-:S06]  /*5060*/  @P1 PRMT R58, RZ, 0x7610, R58 ;  /* 0x00007610ff3a1816 */ /* 0x000fcc000000003a */
[----:B------:R0:W5:Y:S01]  /*5070*/  @!P1 LDG.E.U16 R58, desc[UR4][R16.64+0x1e] ;  /* 0x00001e04103a9981 */ /* 0x000162000c1e1500 */
[----:B---3--:R-:W-:Y:S02]  /*5080*/  HADD2.F32 R39, -RZ, R39.H0_H0 ;  /* 0x20000027ff277230 */ /* 0x008fe40000004100 */
[----:B--2---:R-:W-:Y:S02]  /*5090*/  HADD2.F32 R36, -RZ, R36.H0_H0 ;  /* 0x20000024ff247230 */ /* 0x004fe40000004100 */
[----:B----4-:R-:W-:-:S03]  /*50a0*/  HADD2.F32 R5, -RZ, R5.H0_H0 ;  /* 0x20000005ff057230 */ /* 0x010fc60000004100 */
[----:B------:R-:W-:Y:S01]  /*50b0*/  FFMA R8, R27, R36, R8 ;  /* 0x000000241b087223 */ /* 0x000fe20000000008 */
[----:B------:R-:W-:Y:S01]  /*50c0*/  @P2 PRMT R27, RZ, 0x7610, R27 ;  /* 0x00007610ff1b2816 */ /* 0x000fe2000000001b */
[----:B------:R-:W-:Y:S01]  /*50d0*/  FFMA R3, R59, R5, R3 ;  /* 0x000000053b037223 */ /* 0x000fe20000000003 */
[----:B------:R-:W-:Y:S01]  /*50e0*/  FFMA R56, R5, R39, R56 ;  /* 0x0000002705387223 */ /* 0x000fe20000000038 */
[----:B------:R-:W-:-:S03]  /*50f0*/  @P6 PRMT R5, RZ, 0x7610, R5 ;  /* 0x00007610ff056816 */ /* 0x000fc60000000005 */
[----:B------:R-:W2:Y:S01]  /*5100*/  @!P2 LDG.E.U16 R27, desc[UR4][R18.64+0x3804] ;  /* 0x00380404121ba981 */ /* 0x000ea2000c1e1500 */
[----:B-----5:R-:W-:-:S03]  /*5110*/  HADD2.F32 R15, -RZ, R15.H0_H0 ;  /* 0x2000000fff0f7230 */ /* 0x020fc60000004100 */
[----:B------:R-:W3:Y:S01]  /*5120*/  @!P6 LDG.E.U16 R5, desc[UR4][R18.64+0x3802] ;  /* 0x003802041205e981 */ /* 0x000ee2000c1e1500 */
[C---:B------:R-:W-:Y:S01]  /*5130*/  ISETP.GE.U32.AND P2, PT, R24.reuse, 0x3e1fe, PT ;  /* 0x0003e1fe1800780c */ /* 0x040fe20003f46070 */
[----:B------:R-:W-:Y:S01]  /*5140*/  FFMA R4, R59, R15, R4 ;  /* 0x0000000f3b047223 */ /* 0x000fe20000000004 */
[----:B------:R-:W-:Y:S01]  /*5150*/  FFMA R44, R15, R39, R44 ;  /* 0x000000270f2c7223 */ /* 0x000fe2000000002c */
[----:B------:R-:W-:Y:S01]  /*5160*/  HADD2.F32 R15, -RZ, R38.H0_H0 ;  /* 0x20000026ff0f7230 */ /* 0x000fe20000004100 */
[----:B------:R-:W-:-:S04]  /*5170*/  ISETP.GE.U32.AND P6, PT, R24, 0x3e1fd, PT ;  /* 0x0003e1fd1800780c */ /* 0x000fc80003fc6070 */
[----:B------:R-:W-:Y:S01]  /*5180*/  FFMA R26, R59, R15, R26 ;  /* 0x0000000f3b1a7223 */ /* 0x000fe2000000001a */
[----:B------:R-:W-:Y:S01]  /*5190*/  FFMA R52, R15, R39, R52 ;  /* 0x000000270f347223 */ /* 0x000fe20000000034 */
[----:B------:R-:W-:Y:S01]  /*51a0*/  HADD2.F32 R15, -RZ, R22.H0_H0 ;  /* 0x20000016ff0f7230 */ /* 0x000fe20000004100 */
[----:B------:R-:W-:Y:S01]  /*51b0*/  @P3 PRMT R22, RZ, 0x7610, R22 ;  /* 0x00007610ff163816 */ /* 0x000fe20000000016 */
[----:B------:R-:W-:Y:S02]  /*51c0*/  HADD2.F32 R50, -RZ, R50.H0_H0 ;  /* 0x20000032ff327230 */ /* 0x000fe40000004100 */
[----:B------:R-:W-:Y:S01]  /*51d0*/  HADD2.F32 R43, -RZ, R43.H0_H0 ;  /* 0x2000002bff2b7230 */ /* 0x000fe20000004100 */
[----:B------:R-:W-:Y:S02]  /*51e0*/  @P5 PRMT R38, RZ, 0x7610, R38 ;  /* 0x00007610ff265816 */ /* 0x000fe40000000026 */
[----:B------:R-:W-:Y:S01]  /*51f0*/  FFMA R3, R15, R50, R3 ;  /* 0x000000320f037223 */ /* 0x000fe20000000003 */
[----:B------:R-:W4:Y:S01]  /*5200*/  @!P3 LDG.E.U16 R22, desc[UR4][R18.64+0x3806] ;  /* 0x003806041216b981 */ /* 0x000f22000c1e1500 */
[----:B------:R-:W-:Y:S01]  /*5210*/  FFMA R56, R50, R43, R56 ;  /* 0x0000002b32387223 */ /* 0x000fe20000000038 */
[----:B------:R-:W-:-:S02]  /*5220*/  @P4 PRMT R50, RZ, 0x7610, R50 ;  /* 0x00007610ff324816 */ /* 0x000fc40000000032 */
[----:B------:R-:W-:Y:S01]  /*5230*/  @P2 PRMT R28, RZ, 0x7610, R28 ;  /* 0x00007610ff1c2816 */ /* 0x000fe2000000001c */
[----:B------:R-:W5:Y:S01]  /*5240*/  @!P5 LDG.E.U16 R38, desc[UR4][R18.64+0x3c02] ;  /* 0x003c02041226d981 */ /* 0x000f62000c1e1500 */
[----:B------:R-:W-:-:S03]  /*5250*/  @P6 PRMT R24, RZ, 0x7610, R24 ;  /* 0x00007610ff186816 */ /* 0x000fc60000000018 */
[----:B------:R-:W5:Y:S04]  /*5260*/  @!P4 LDG.E.U16 R50, desc[UR4][R18.64+0x3c00] ;  /* 0x003c00041232c981 */ /* 0x000f68000c1e1500 */
[----:B------:R-:W5:Y:S04]  /*5270*/  @!P2 LDG.E.U16 R28, desc[UR4][R18.64+0x3c04] ;  /* 0x003c0404121ca981 */ /* 0x000f68000c1e1500 */
[----:B------:R4:W5:Y:S01]  /*5280*/  @!P6 LDG.E.U16 R24, desc[UR4][R18.64+0x3c06] ;  /* 0x003c06041218e981 */ /* 0x000962000c1e1500 */
[----:B------:R-:W-:-:S04]  /*5290*/  FFMA R25, R45, R25, R34 ;  /* 0x000000192d197223 */ /* 0x000fc80000000022 */
        /* <DEDUP_REMOVED lines=9> */
[----:B------:R-:W-:Y:S01]  /*5330*/  FFMA R25, R46, R49, R25 ;  /* 0x000000312e197223 */ /* 0x000fe20000000019 */
[----:B------:R-:W-:-:S03]  /*5340*/  HADD2.F32 R55, -RZ, R55.H0_H0 ;  /* 0x20000037ff377230 */ /* 0x000fc60000004100 */
[----:B------:R-:W-:-:S04]  /*5350*/  FFMA R25, R40, R33, R25 ;  /* 0x0000002128197223 */ /* 0x000fc80000000019 */
[----:B------:R-:W-:Y:S01]  /*5360*/  FFMA R36, R36, R51, R25 ;  /* 0x0000003324247223 */ /* 0x000fe20000000019 */
[----:B------:R-:W-:-:S03]  /*5370*/  FFMA R8, R59, R55, R8 ;  /* 0x000000373b087223 */ /* 0x000fc60000000008 */
[----:B------:R-:W-:Y:S01]  /*5380*/  FFMA R36, R55, R39, R36 ;  /* 0x0000002737247223 */ /* 0x000fe20000000024 */
[----:B------:R-:W-:Y:S02]  /*5390*/  HADD2.F32 R6, -RZ, R23.H0_H0 ;  /* 0x20000017ff067230 */ /* 0x000fe40000004100 */
[----:B--2---:R-:W-:Y:S02]  /*53a0*/  HADD2.F32 R27, -RZ, R27.H0_H0 ;  /* 0x2000001bff1b7230 */ /* 0x004fe40000004100 */
[----:B---3--:R-:W-:-:S05]  /*53b0*/  HADD2.F32 R5, -RZ, R5.H0_H0 ;  /* 0x20000005ff057230 */ /* 0x008fca0000004100 */
[----:B0-----:R-:W-:Y:S01]  /*53c0*/  FFMA R17, R15, R5, R4 ;  /* 0x000000050f117223 */ /* 0x001fe20000000004 */
[----:B------:R-:W-:Y:S01]  /*53d0*/  FFMA R25, R5, R43, R44 ;  /* 0x0000002b05197223 */ /* 0x000fe2000000002c */
[----:B------:R-:W-:Y:S01]  /*53e0*/  FFMA R5, R15, R27, R26 ;  /* 0x0000001b0f057223 */ /* 0x000fe2000000001a */
[----:B------:R-:W-:Y:S01]  /*53f0*/  FFMA R27, R27, R43, R52 ;  /* 0x0000002b1b1b7223 */ /* 0x000fe20000000034 */
[----:B----4-:R-:W-:-:S05]  /*5400*/  HADD2.F32 R19, -RZ, R22.H0_H0 ;  /* 0x20000016ff137230 */ /* 0x010fca0000004100 */
[----:B------:R-:W-:Y:S01]  /*5410*/  FFMA R21, R15, R19, R8 ;  /* 0x000000130f157223 */ /* 0x000fe20000000008 */
[----:B------:R-:W-:Y:S01]  /*5420*/  FFMA R43, R19, R43, R36 ;  /* 0x0000002b132b7223 */ /* 0x000fe20000000024 */
[----:B-----5:R-:W-:Y:S02]  /*5430*/  HADD2.F32 R38, -RZ, R38.H0_H0 ;  /* 0x20000026ff267230 */ /* 0x020fe40000004100 */
[----:B------:R-:W-:Y:S02]  /*5440*/  HADD2.F32 R15, -RZ, R50.H0_H0 ;  /* 0x20000032ff0f7230 */ /* 0x000fe40000004100 */
[----:B------:R-:W-:Y:S02]  /*5450*/  HADD2.F32 R19, -RZ, R58.H0_H0 ;  /* 0x2000003aff137230 */ /* 0x000fe40000004100 */
[----:B------:R-:W-:Y:S02]  /*5460*/  HADD2.F32 R28, -RZ, R28.H0_H0 ;  /* 0x2000001cff1c7230 */ /* 0x000fe40000004100 */
[----:B------:R-:W-:-:S02]  /*5470*/  HADD2.F32 R24, -RZ, R24.H0_H0 ;  /* 0x20000018ff187230 */ /* 0x000fc40000004100 */
[C---:B------:R-:W-:Y:S01]  /*5480*/  FFMA R3, R6.reuse, R15, R3 ;  /* 0x0000000f06037223 */ /* 0x040fe20000000003 */
[C---:B------:R-:W-:Y:S01]  /*5490*/  FFMA R4, R6.reuse, R38, R17 ;  /* 0x0000002606047223 */ /* 0x040fe20000000011 */
[C---:B------:R-:W-:Y:S01]  /*54a0*/  FFMA R5, R6.reuse, R28, R5 ;  /* 0x0000001c06057223 */ /* 0x040fe20000000005 */
[-C--:B------:R-:W-:Y:S01]  /*54b0*/  FFMA R56, R15, R19.reuse, R56 ;  /* 0x000000130f387223 */ /* 0x080fe20000000038 */
[----:B------:R-:W-:Y:S01]  /*54c0*/  FFMA R6, R6, R24, R21 ;  /* 0x0000001806067223 */ /* 0x000fe20000000015 */
[-C--:B------:R-:W-:Y:S01]  /*54d0*/  FFMA R36, R38, R19.reuse, R25 ;  /* 0x0000001326247223 */ /* 0x080fe20000000019 */
[-C--:B------:R-:W-:Y:S01]  /*54e0*/  FFMA R52, R28, R19.reuse, R27 ;  /* 0x000000131c347223 */ /* 0x080fe2000000001b */
[----:B------:R-:W-:-:S07]  /*54f0*/  FFMA R34, R24, R19, R43 ;  /* 0x0000001318227223 */ /* 0x000fce000000002b */
.L_x_2:
[----:B------:R-:W-:Y:S05]  /*5500*/  BSYNC.RECONVERGENT B0 ;  /* 0x0000000000007941 */ /* 0x000fea0003800200 */
.L_x_0:
[----:B------:R-:W-:Y:S01]  /*5510*/  HFMA2 R8, -RZ, RZ, 0, 5.9604644775390625e-08 ;  /* 0x00000001ff087431 */ /* 0x000fe200000001ff */
[----:B------:R-:W-:Y:S01]  /*5520*/  UPLOP3.LUT UP0, UPT, UPT, UPT, UPT, 0x40, 0x4 ;  /* 0x000000000004789c */ /* 0x000fe20003f0e870 */
[----:B------:R-:W-:Y:S10]  /*5530*/  BRA.U UP1, `(.L_x_3) ;  /* 0xffffffad01047547 */ /* 0x000ff4000b83ffff */
[----:B------:R-:W-:-:S05]  /*5540*/  VIADD R2, R2, 0x1 ;  /* 0x0000000102027836 */ /* 0x000fca0000000000 */
[----:B------:R-:W-:-:S13]  /*5550*/  ISETP.NE.AND P0, PT, R2, 0x10, PT ;  /* 0x000000100200780c */ /* 0x000fda0003f05270 */
[----:B------:R-:W-:Y:S05]  /*5560*/  @P0 BRA `(.L_x_4) ;  /* 0xffffffa800dc0947 */ /* 0x000fea000383ffff */
[----:B------:R-:W0:Y:S01]  /*5570*/  S2R R0, SR_TID.X ;  /* 0x0000000000007919 */ /* 0x000e220000002100 */
[----:B------:R-:W1:Y:S01]  /*5580*/  S2R R13, SR_CTAID.X ;  /* 0x00000000000d7919 */ /* 0x000e620000002500 */
[C---:B0-----:R-:W-:Y:S02]  /*5590*/  ISETP.GT.U32.AND P0, PT, R0.reuse, 0x7f, PT ;  /* 0x0000007f0000780c */ /* 0x041fe40003f04070 */
[----:B------:R-:W-:Y:S02]  /*55a0*/  SHF.L.U32 R2, R0, 0x7, RZ ;  /* 0x0000000700027819 */ /* 0x000fe400000006ff */
[----:B------:R-:W-:Y:S02]  /*55b0*/  SHF.R.U32.HI R7, RZ, 0x1, R0 ;  /* 0x00000001ff077819 */ /* 0x000fe40000011600 */
[----:B------:R-:W-:Y:S02]  /*55c0*/  LOP3.LUT R2, R2, 0x1e000, RZ, 0xc0, !PT ;  /* 0x0001e00002027812 */ /* 0x000fe400078ec0ff */
[----:B------:R-:W-:-:S05]  /*55d0*/  LOP3.LUT R10, R7, 0x10, RZ, 0xc0, !PT ;  /* 0x00000010070a7812 */ /* 0x000fca00078ec0ff */
[----:B-1----:R-:W-:Y:S05]  /*55e0*/  @P0 BRA `(.L_x_5) ;  /* 0x0000000000a00947 */ /* 0x002fea0003800000 */
[----:B------:R-:W0:Y:S01]  /*55f0*/  LDC.64 R8, c[0x0][0x390] ;  /* 0x0000e400ff087b82 */ /* 0x000e220000000a00 */
[----:B------:R-:W-:Y:S01]  /*5600*/  IMAD R11, R11, 0x20, R10 ;  /* 0x000000200b0b7824 */ /* 0x000fe200078e020a */
[----:B------:R-:W-:Y:S02]  /*5610*/  LOP3.LUT R10, R0, 0xf, RZ, 0xc0, !PT ;  /* 0x0000000f000a7812 */ /* 0x000fe400078ec0ff */
[----:B------:R-:W-:Y:S02]  /*5620*/  LEA R0, R13, R2, 0xf ;  /* 0x000000020d007211 */ /* 0x000fe400078e78ff */
[----:B------:R-:W-:Y:S01]  /*5630*/  LOP3.LUT R14, R14, 0x1000, RZ, 0xc0, !PT ;  /* 0x000010000e0e7812 */ /* 0x000fe200078ec0ff */
[----:B------:R-:W-:Y:S01]  /*5640*/  IMAD.IADD R11, R10, 0x1, R11 ;  /* 0x000000010a0b7824 */ /* 0x000fe200078e020b */
[----:B------:R-:W-:Y:S02]  /*5650*/  F2FP.F16.F32.PACK_AB R4, R4, R3 ;  /* 0x000000030404723e */ /* 0x000fe400000000ff */
[----:B------:R-:W-:-:S02]  /*5660*/  F2FP.F16.F32.PACK_AB R36, R36, R56 ;  /* 0x000000382424723e */ /* 0x000fc400000000ff */
[----:B------:R-:W-:Y:S02]  /*5670*/  IADD3 R11, PT, PT, R11, R14, R0 ;  /* 0x0000000e0b0b7210 */ /* 0x000fe40007ffe000 */
[----:B------:R-:W-:Y:S02]  /*5680*/  F2FP.F16.F32.PACK_AB R0, R6, R5 ;  /* 0x000000050600723e */ /* 0x000fe400000000ff */
[C---:B------:R-:W-:Y:S01]  /*5690*/  IADD3 R5, PT, PT, R11.reuse, 0x200, RZ ;  /* 0x000002000b057810 */ /* 0x040fe20007ffe0ff */
[C---:B------:R-:W-:Y:S01]  /*56a0*/  VIADD R7, R11.reuse, 0x400 ;  /* 0x000004000b077836 */ /* 0x040fe20000000000 */
[C---:B------:R-:W-:Y:S01]  /*56b0*/  PRMT R12, R4.reuse, 0x7610, R12 ;  /* 0x00007610040c7816 */ /* 0x040fe2000000000c */
[C---:B------:R-:W-:Y:S01]  /*56c0*/  VIADD R15, R11.reuse, 0x800 ;  /* 0x000008000b0f7836 */ /* 0x040fe20000000000 */
[----:B------:R-:W-:Y:S01]  /*56d0*/  PRMT R16, R4, 0x7632, R16 ;  /* 0x0000763204107816 */ /* 0x000fe20000000010 */
[C---:B------:R-:W-:Y:S01]  /*56e0*/  VIADD R19, R11.reuse, 0xc00 ;  /* 0x00000c000b137836 */ /* 0x040fe20000000000 */
[C---:B------:R-:W-:Y:S01]  /*56f0*/  IADD3 R13, PT, PT, R11.reuse, 0x600, RZ ;  /* 0x000006000b0d7810 */ /* 0x040fe20007ffe0ff */
[C---:B0-----:R-:W-:Y:S01]  /*5700*/  IMAD.WIDE.U32 R2, R11.reuse, 0x2, R8 ;  /* 0x000000020b027825 */ /* 0x041fe200078e0008 */
[----:B------:R-:W-:-:S02]  /*5710*/  IADD3 R17, PT, PT, R11, 0xa00, RZ ;  /* 0x00000a000b117810 */ /* 0x000fc40007ffe0ff */
[----:B------:R-:W-:Y:S01]  /*5720*/  IADD3 R21, PT, PT, R11, 0xe00, RZ ;  /* 0x00000e000b157810 */ /* 0x000fe20007ffe0ff */
[--C-:B------:R-:W-:Y:S01]  /*5730*/  IMAD.WIDE.U32 R4, R5, 0x2, R8.reuse ;  /* 0x0000000205047825 */ /* 0x100fe200078e0008 */
[----:B------:R0:W-:Y:S01]  /*5740*/  STG.E.U16 desc[UR4][R2.64], R12 ;  /* 0x0000000c02007986 */ /* 0x0001e2000c101504 */
[----:B------:R-:W-:Y:S02]  /*5750*/  F2FP.F16.F32.PACK_AB R34, R34, R52 ;  /* 0x000000342222723e */ /* 0x000fe400000000ff */
[--C-:B------:R-:W-:Y:S01]  /*5760*/  IMAD.WIDE.U32 R6, R7, 0x2, R8.reuse ;  /* 0x0000000207067825 */ /* 0x100fe200078e0008 */
[----:B------:R1:W-:Y:S03]  /*5770*/  STG.E.U16 desc[UR4][R4.64], R16 ;  /* 0x0000001004007986 */ /* 0x0003e6000c101504 */
[--C-:B------:R-:W-:Y:S01]  /*5780*/  IMAD.WIDE.U32 R10, R13, 0x2, R8.reuse ;  /* 0x000000020d0a7825 */ /* 0x100fe200078e0008 */
[----:B------:R2:W-:Y:S03]  /*5790*/  STG.E.U16 desc[UR4][R6.64], R0 ;  /* 0x0000000006007986 */ /* 0x0005e6000c101504 */
[----:B0-----:R-:W-:Y:S01]  /*57a0*/  IMAD.WIDE.U32 R2, R15, 0x2, R8 ;  /* 0x000000020f027825 */ /* 0x001fe200078e0008 */
[----:B-1----:R-:W-:-:S03]  /*57b0*/  PRMT R5, R0, 0x7632, R5 ;  /* 0x0000763200057816 */ /* 0x002fc60000000005 */
[----:B------:R-:W-:Y:S01]  /*57c0*/  IMAD.WIDE.U32 R12, R17, 0x2, R8 ;  /* 0x00000002110c7825 */ /* 0x000fe200078e0008 */
[----:B------:R-:W-:Y:S02]  /*57d0*/  PRMT R17, R34, 0x7632, R17 ;  /* 0x0000763222117816 */ /* 0x000fe40000000011 */
[----:B--2---:R-:W-:Y:S01]  /*57e0*/  PRMT R7, R36, 0x7632, R7 ;  /* 0x0000763224077816 */ /* 0x004fe20000000007 */
[--C-:B------:R-:W-:Y:S01]  /*57f0*/  IMAD.WIDE.U32 R14, R19, 0x2, R8.reuse ;  /* 0x00000002130e7825 */ /* 0x100fe200078e0008 */
[----:B------:R-:W-:Y:S03]  /*5800*/  STG.E.U16 desc[UR4][R10.64], R5 ;  /* 0x000000050a007986 */ /* 0x000fe6000c101504 */
[----:B------:R-:W-:Y:S01]  /*5810*/  IMAD.WIDE.U32 R8, R21, 0x2, R8 ;  /* 0x0000000215087825 */ /* 0x000fe200078e0008 */
[----:B------:R-:W-:Y:S04]  /*5820*/  STG.E.U16 desc[UR4][R2.64], R36 ;  /* 0x0000002402007986 */ /* 0x000fe8000c101504 */
[----:B------:R-:W-:Y:S04]  /*5830*/  STG.E.U16 desc[UR4][R12.64], R7 ;  /* 0x000000070c007986 */ /* 0x000fe8000c101504 */
[----:B------:R-:W-:Y:S04]  /*5840*/  STG.E.U16 desc[UR4][R14.64], R34 ;  /* 0x000000220e007986 */ /* 0x000fe8000c101504 */
[----:B------:R-:W-:Y:S01]  /*5850*/  STG.E.U16 desc[UR4][R8.64], R17 ;  /* 0x0000001108007986 */ /* 0x000fe2000c101504 */
[----:B------:R-:W-:Y:S05]  /*5860*/  EXIT ;  /* 0x000000000000794d */ /* 0x000fea0003800000 */
.L_x_5:
[----:B------:R-:W0:Y:S01]  /*5870*/  LDC.64 R8, c[0x0][0x390] ;  /* 0x0000e400ff087b82 */ /* 0x000e220000000a00 */
[----:B------:R-:W-:Y:S01]  /*5880*/  IMAD R13, R13, 0x8000, R2 ;  /* 0x000080000d0d7824 */ /* 0x000fe200078e0202 */
[----:B------:R-:W-:Y:S01]  /*5890*/  LOP3.LUT R14, R14, 0x1c00, RZ, 0xc0, !PT ;  /* 0x00001c000e0e7812 */ /* 0x000fe200078ec0ff */
[----:B------:R-:W-:Y:S01]  /*58a0*/  IMAD R11, R11, 0x20, R10 ;  /* 0x000000200b0b7824 */ /* 0x000fe200078e020a */
[----:B------:R-:W-:Y:S02]  /*58b0*/  SHF.L.U32 R2, R0, 0x2, RZ ;  /* 0x0000000200027819 */ /* 0x000fe400000006ff */
[----:B------:R-:W-:Y:S02]  /*58c0*/  IADD3 R0, PT, PT, R14, R13, RZ ;  /* 0x0000000d0e007210 */ /* 0x000fe40007ffe0ff */
[----:B------:R-:W-:Y:S02]  /*58d0*/  LOP3.LUT R2, R2, 0xc, RZ, 0xc0, !PT ;  /* 0x0000000c02027812 */ /* 0x000fe400078ec0ff */
[----:B------:R-:W-:-:S02]  /*58e0*/  F2FP.F16.F32.PACK_AB R4, R4, R3 ;  /* 0x000000030404723e */ /* 0x000fc400000000ff */
[----:B------:R-:W-:Y:S02]  /*58f0*/  IADD3 R3, PT, PT, R0, R2, R11 ;  /* 0x0000000200037210 */ /* 0x000fe40007ffe00b */
[----:B------:R-:W-:Y:S02]  /*5900*/  F2FP.F16.F32.PACK_AB R5, R6, R5 ;  /* 0x000000050605723e */ /* 0x000fe400000000ff */
[----:B------:R-:W-:Y:S02]  /*5910*/  F2FP.F16.F32.PACK_AB R36, R36, R56 ;  /* 0x000000382424723e */ /* 0x000fe400000000ff */
[----:B------:R-:W-:Y:S02]  /*5920*/  F2FP.F16.F32.PACK_AB R34, R34, R52 ;  /* 0x000000342222723e */ /* 0x000fe400000000ff */
[----:B------:R-:W-:Y:S02]  /*5930*/  PRMT R0, R4, 0x7632, R0 ;  /* 0x0000763204007816 */ /* 0x000fe40000000000 */
[----:B------:R-:W-:Y:S01]  /*5940*/  PRMT R6, R5, 0x7632, R6 ;  /* 0x0000763205067816 */ /* 0x000fe20000000006 */
[----:B0-----:R-:W-:Y:S01]  /*5950*/  IMAD.WIDE R2, R3, 0x2, R8 ;  /* 0x0000000203027825 */ /* 0x001fe200078e0208 */
[----:B------:R-:W-:-:S02]  /*5960*/  PRMT R7, R36, 0x7632, R7 ;  /* 0x0000763224077816 */ /* 0x000fc40000000007 */
[----:B------:R-:W-:Y:S02]  /*5970*/  PRMT R8, R34, 0x7632, R8 ;  /* 0x0000763222087816 */ /* 0x000fe40000000008 */
[----:B------:R-:W-:Y:S04]  /*5980*/  STG.E.U16 desc[UR4][R2.64], R4 ;  /* 0x0000000402007986 */ /* 0x000fe8000c101504 */
[----:B------:R-:W-:Y:S04]  /*5990*/  STG.E.U16 desc[UR4][R2.64+0x2], R0 ;  /* 0x0000020002007986 */ /* 0x000fe8000c101504 */
[----:B------:R-:W-:Y:S04]  /*59a0*/  STG.E.U16 desc[UR4][R2.64+0x4], R5 ;  /* 0x0000040502007986 */ /* 0x000fe8000c101504 */
[----:B------:R-:W-:Y:S04]  /*59b0*/  STG.E.U16 desc[UR4][R2.64+0x6], R6 ;  /* 0x0000060602007986 */ /* 0x000fe8000c101504 */
[----:B------:R-:W-:Y:S04]  /*59c0*/  STG.E.U16 desc[UR4][R2.64+0x400], R36 ;  /* 0x0004002402007986 */ /* 0x000fe8000c101504 */
[----:B------:R-:W-:Y:S04]  /*59d0*/  STG.E.U16 desc[UR4][R2.64+0x402], R7 ;  /* 0x0004020702007986 */ /* 0x000fe8000c101504 */
[----:B------:R-:W-:Y:S04]  /*59e0*/  STG.E.U16 desc[UR4][R2.64+0x404], R34 ;  /* 0x0004042202007986 */ /* 0x000fe8000c101504 */
[----:B------:R-:W-:Y:S01]  /*59f0*/  STG.E.U16 desc[UR4][R2.64+0x406], R8 ;  /* 0x0004060802007986 */ /* 0x000fe2000c101504 */
[----:B------:R-:W-:Y:S05]  /*5a00*/  EXIT ;  /* 0x000000000000794d */ /* 0x000fea0003800000 */
.L_x_6:
[----:B------:R-:W-:-:S00]  /*5a10*/  BRA `(.L_x_6) ;  /* 0xfffffffc00fc7947 */ /* 0x000fc0000383ffff */
[----:B------:R-:W-:-:S00]  /*5a20*/  NOP ;  /* 0x0000000000007918 */ /* 0x000fc00000000000 */
        /* <DEDUP_REMOVED lines=13> */
.L_x_7:


//--------------------- .nv.shared.reserved.0     --------------------------
	.section	.nv.shared.reserved.0,"aw",@nobits
	.weak		__nv_reservedSMEM_offset_0_alias
	.size		__nv_reservedSMEM_offset_0_alias, 0, 64
	.other		__nv_reservedSMEM_offset_0_alias,@"STO_CUDA_RESERVED_SHARED STV_DEFAULT"
__nv_reservedSMEM_offset_0_alias:
	.zero		0
	.zero		64


//--------------------- .nv.constant0._Z15gemm_hybrid_nnnP6__halfS0_S0_ --------------------------
	.section	.nv.constant0._Z15gemm_hybrid_nnnP6__halfS0_S0_,"a",@progbits
	.sectionflags	@""
	.align	4
.nv.constant0._Z15gemm_hybrid_nnnP6__halfS0_S0_:
	.zero		920


//--------------------- SYMBOLS --------------------------

	.type		.nv.reservedSmem.offset0,@object
	.size		.nv.reservedSmem.offset0,0x4
